//
// Generated by NVIDIA NVVM Compiler
//
// Compiler Build ID: CL-36424714
// Cuda compilation tools, release 13.0, V13.0.88
// Based on NVVM 20.0.0
//

.version 9.0
.target sm_100
.address_size 64

	// .globl	_Z11matmul_elemiiPfS_S_

.visible .entry _Z11matmul_elemiiPfS_S_(
	.param .u32 _Z11matmul_elemiiPfS_S__param_0,
	.param .u32 _Z11matmul_elemiiPfS_S__param_1,
	.param .u64 .ptr .align 1 _Z11matmul_elemiiPfS_S__param_2,
	.param .u64 .ptr .align 1 _Z11matmul_elemiiPfS_S__param_3,
	.param .u64 .ptr .align 1 _Z11matmul_elemiiPfS_S__param_4
)
{
	.reg .pred 	%p<14>;
	.reg .b32 	%r<41>;
	.reg .b32 	%f<55>;
	.reg .b64 	%rd<66>;

	ld.param.u32 	%r17, [_Z11matmul_elemiiPfS_S__param_0];
	ld.param.u32 	%r18, [_Z11matmul_elemiiPfS_S__param_1];
	ld.param.u64 	%rd15, [_Z11matmul_elemiiPfS_S__param_2];
	ld.param.u64 	%rd16, [_Z11matmul_elemiiPfS_S__param_3];
	ld.param.u64 	%rd14, [_Z11matmul_elemiiPfS_S__param_4];
	cvta.to.global.u64 	%rd1, %rd16;
	cvta.to.global.u64 	%rd2, %rd15;
	mov.u32 	%r19, %ctaid.x;
	mov.u32 	%r20, %ntid.x;
	mov.u32 	%r21, %tid.x;
	mad.lo.s32 	%r1, %r19, %r20, %r21;
	mov.u32 	%r22, %ctaid.y;
	mov.u32 	%r23, %ntid.y;
	mov.u32 	%r24, %tid.y;
	mad.lo.s32 	%r2, %r22, %r23, %r24;
	setp.ge.s32 	%p1, %r2, %r17;
	setp.ge.s32 	%p2, %r1, %r18;
	or.pred  	%p3, %p1, %p2;
	setp.lt.s32 	%p4, %r17, 1;
	or.pred  	%p5, %p3, %p4;
	@%p5 bra 	$L__BB0_12;
	cvta.to.global.u64 	%rd17, %rd14;
	mul.lo.s32 	%r3, %r2, %r17;
	add.s32 	%r26, %r3, %r1;
	mul.wide.s32 	%rd18, %r26, 4;
	add.s64 	%rd3, %rd17, %rd18;
	ld.global.f32 	%f52, [%rd3];
	and.b32  	%r4, %r17, 7;
	setp.lt.u32 	%p6, %r17, 8;
	mov.b32 	%r39, 0;
	@%p6 bra 	$L__BB0_4;
	and.b32  	%r27, %r17, 2147483640;
	neg.s32 	%r37, %r27;
	mul.wide.u32 	%rd19, %r17, 4;
	add.s64 	%rd4, %rd1, %rd19;
	mul.wide.u32 	%rd20, %r17, 8;
	add.s64 	%rd5, %rd1, %rd20;
	mul.wide.u32 	%rd21, %r17, 12;
	add.s64 	%rd6, %rd1, %rd21;
	mul.wide.u32 	%rd22, %r17, 16;
	add.s64 	%rd7, %rd1, %rd22;
	mul.wide.u32 	%rd23, %r17, 20;
	add.s64 	%rd8, %rd1, %rd23;
	mul.wide.u32 	%rd24, %r17, 24;
	add.s64 	%rd9, %rd1, %rd24;
	mul.wide.u32 	%rd25, %r17, 28;
	add.s64 	%rd10, %rd1, %rd25;
	mul.wide.u32 	%rd26, %r3, 4;
	add.s64 	%rd27, %rd26, %rd2;
	add.s64 	%rd65, %rd27, 16;
	mov.u32 	%r36, %r1;
$L__BB0_3:
	.pragma "nounroll";
	and.b32  	%r39, %r17, 2147483640;
	mul.wide.s32 	%rd28, %r36, 4;
	add.s64 	%rd29, %rd4, %rd28;
	add.s64 	%rd30, %rd5, %rd28;
	add.s64 	%rd31, %rd6, %rd28;
	add.s64 	%rd32, %rd7, %rd28;
	add.s64 	%rd33, %rd8, %rd28;
	add.s64 	%rd34, %rd9, %rd28;
	add.s64 	%rd35, %rd10, %rd28;
	add.s64 	%rd36, %rd1, %rd28;
	ld.global.f32 	%f9, [%rd65+-16];
	ld.global.f32 	%f10, [%rd36];
	fma.rn.f32 	%f11, %f9, %f10, %f52;
	st.global.f32 	[%rd3], %f11;
	ld.global.f32 	%f12, [%rd65+-12];
	ld.global.f32 	%f13, [%rd29];
	fma.rn.f32 	%f14, %f12, %f13, %f11;
	st.global.f32 	[%rd3], %f14;
	ld.global.f32 	%f15, [%rd65+-8];
	ld.global.f32 	%f16, [%rd30];
	fma.rn.f32 	%f17, %f15, %f16, %f14;
	st.global.f32 	[%rd3], %f17;
	ld.global.f32 	%f18, [%rd65+-4];
	ld.global.f32 	%f19, [%rd31];
	fma.rn.f32 	%f20, %f18, %f19, %f17;
	st.global.f32 	[%rd3], %f20;
	ld.global.f32 	%f21, [%rd65];
	ld.global.f32 	%f22, [%rd32];
	fma.rn.f32 	%f23, %f21, %f22, %f20;
	st.global.f32 	[%rd3], %f23;
	ld.global.f32 	%f24, [%rd65+4];
	ld.global.f32 	%f25, [%rd33];
	fma.rn.f32 	%f26, %f24, %f25, %f23;
	st.global.f32 	[%rd3], %f26;
	ld.global.f32 	%f27, [%rd65+8];
	ld.global.f32 	%f28, [%rd34];
	fma.rn.f32 	%f29, %f27, %f28, %f26;
	st.global.f32 	[%rd3], %f29;
	ld.global.f32 	%f30, [%rd65+12];
	ld.global.f32 	%f31, [%rd35];
	fma.rn.f32 	%f52, %f30, %f31, %f29;
	st.global.f32 	[%rd3], %f52;
	add.s32 	%r37, %r37, 8;
	shl.b32 	%r28, %r17, 3;
	add.s32 	%r36, %r36, %r28;
	add.s64 	%rd65, %rd65, 32;
	setp.ne.s32 	%p7, %r37, 0;
	@%p7 bra 	$L__BB0_3;
$L__BB0_4:
	setp.eq.s32 	%p8, %r4, 0;
	@%p8 bra 	$L__BB0_12;
	and.b32  	%r12, %r17, 3;
	setp.lt.u32 	%p9, %r4, 4;
	@%p9 bra 	$L__BB0_7;
	add.s32 	%r29, %r39, %r3;
	mul.wide.u32 	%rd37, %r29, 4;
	add.s64 	%rd38, %rd2, %rd37;
	ld.global.f32 	%f32, [%rd38];
	mad.lo.s32 	%r30, %r39, %r17, %r1;
	mul.wide.s32 	%rd39, %r30, 4;
	add.s64 	%rd40, %rd1, %rd39;
	ld.global.f32 	%f33, [%rd40];
	fma.rn.f32 	%f34, %f32, %f33, %f52;
	st.global.f32 	[%rd3], %f34;
	cvt.u64.u32 	%rd41, %r3;
	cvt.u64.u32 	%rd42, %r39;
	add.s64 	%rd43, %rd42, %rd41;
	shl.b64 	%rd44, %rd43, 2;
	add.s64 	%rd45, %rd2, %rd44;
	ld.global.f32 	%f35, [%rd45+4];
	mul.wide.u32 	%rd46, %r17, 4;
	add.s64 	%rd47, %rd40, %rd46;
	ld.global.f32 	%f36, [%rd47];
	fma.rn.f32 	%f37, %f35, %f36, %f34;
	st.global.f32 	[%rd3], %f37;
	ld.global.f32 	%f38, [%rd45+8];
	add.s64 	%rd48, %rd47, %rd46;
	ld.global.f32 	%f39, [%rd48];
	fma.rn.f32 	%f40, %f38, %f39, %f37;
	st.global.f32 	[%rd3], %f40;
	ld.global.f32 	%f41, [%rd45+12];
	add.s64 	%rd49, %rd48, %rd46;
	ld.global.f32 	%f42, [%rd49];
	fma.rn.f32 	%f52, %f41, %f42, %f40;
	st.global.f32 	[%rd3], %f52;
	add.s32 	%r39, %r39, 4;
$L__BB0_7:
	setp.eq.s32 	%p10, %r12, 0;
	@%p10 bra 	$L__BB0_12;
	setp.eq.s32 	%p11, %r12, 1;
	@%p11 bra 	$L__BB0_10;
	add.s32 	%r31, %r39, %r3;
	mul.wide.u32 	%rd50, %r31, 4;
	add.s64 	%rd51, %rd2, %rd50;
	ld.global.f32 	%f43, [%rd51];
	mad.lo.s32 	%r32, %r39, %r17, %r1;
	mul.wide.s32 	%rd52, %r32, 4;
	add.s64 	%rd53, %rd1, %rd52;
	ld.global.f32 	%f44, [%rd53];
	fma.rn.f32 	%f45, %f43, %f44, %f52;
	st.global.f32 	[%rd3], %f45;
	cvt.u64.u32 	%rd54, %r3;
	cvt.u64.u32 	%rd55, %r39;
	add.s64 	%rd56, %rd55, %rd54;
	shl.b64 	%rd57, %rd56, 2;
	add.s64 	%rd58, %rd2, %rd57;
	ld.global.f32 	%f46, [%rd58+4];
	mul.wide.u32 	%rd59, %r17, 4;
	add.s64 	%rd60, %rd53, %rd59;
	ld.global.f32 	%f47, [%rd60];
	fma.rn.f32 	%f52, %f46, %f47, %f45;
	st.global.f32 	[%rd3], %f52;
	add.s32 	%r39, %r39, 2;
$L__BB0_10:
	and.b32  	%r33, %r17, 1;
	setp.eq.b32 	%p12, %r33, 1;
	not.pred 	%p13, %p12;
	@%p13 bra 	$L__BB0_12;
	add.s32 	%r34, %r39, %r3;
	mul.wide.u32 	%rd61, %r34, 4;
	add.s64 	%rd62, %rd2, %rd61;
	ld.global.f32 	%f48, [%rd62];
	mad.lo.s32 	%r35, %r39, %r17, %r1;
	mul.wide.s32 	%rd63, %r35, 4;
	add.s64 	%rd64, %rd1, %rd63;
	ld.global.f32 	%f49, [%rd64];
	fma.rn.f32 	%f50, %f48, %f49, %f52;
	st.global.f32 	[%rd3], %f50;
$L__BB0_12:
	ret;

}
	// .globl	_Z10matmul_rowiiPfS_S_
.visible .entry _Z10matmul_rowiiPfS_S_(
	.param .u32 _Z10matmul_rowiiPfS_S__param_0,
	.param .u32 _Z10matmul_rowiiPfS_S__param_1,
	.param .u64 .ptr .align 1 _Z10matmul_rowiiPfS_S__param_2,
	.param .u64 .ptr .align 1 _Z10matmul_rowiiPfS_S__param_3,
	.param .u64 .ptr .align 1 _Z10matmul_rowiiPfS_S__param_4
)
{
	.reg .pred 	%p<12>;
	.reg .b32 	%r<42>;
	.reg .b32 	%f<61>;
	.reg .b64 	%rd<50>;

	ld.param.u32 	%r19, [_Z10matmul_rowiiPfS_S__param_0];
	ld.param.u32 	%r20, [_Z10matmul_rowiiPfS_S__param_1];
	ld.param.u64 	%rd12, [_Z10matmul_rowiiPfS_S__param_2];
	ld.param.u64 	%rd13, [_Z10matmul_rowiiPfS_S__param_3];
	ld.param.u64 	%rd14, [_Z10matmul_rowiiPfS_S__param_4];
	cvta.to.global.u64 	%rd1, %rd14;
	cvta.to.global.u64 	%rd2, %rd13;
	mov.u32 	%r21, %ctaid.y;
	mov.u32 	%r22, %ntid.y;
	mov.u32 	%r23, %tid.y;
	mad.lo.s32 	%r1, %r21, %r22, %r23;
	setp.ge.s32 	%p1, %r1, %r19;
	setp.lt.s32 	%p2, %r19, 1;
	or.pred  	%p3, %p1, %p2;
	@%p3 bra 	$L__BB1_14;
	mul.lo.s32 	%r2, %r20, %r1;
	mul.lo.s32 	%r25, %r1, %r19;
	and.b32  	%r3, %r19, 7;
	add.s32 	%r4, %r3, -1;
	and.b32  	%r5, %r19, 3;
	and.b32  	%r6, %r19, 2147483640;
	and.b32  	%r7, %r19, 1;
	neg.s32 	%r8, %r6;
	cvt.u64.u32 	%rd3, %r25;
	mul.wide.u32 	%rd15, %r25, 4;
	add.s64 	%rd16, %rd15, %rd1;
	add.s64 	%rd4, %rd16, 16;
	cvta.to.global.u64 	%rd5, %rd12;
	mov.b32 	%r37, 0;
$L__BB1_2:
	setp.lt.u32 	%p4, %r19, 8;
	add.s32 	%r27, %r37, %r2;
	mul.wide.s32 	%rd17, %r27, 4;
	add.s64 	%rd6, %rd5, %rd17;
	mul.lo.s32 	%r10, %r37, %r19;
	mov.b32 	%r40, 0;
	@%p4 bra 	$L__BB1_5;
	mul.wide.u32 	%rd18, %r10, 4;
	add.s64 	%rd19, %rd2, %rd18;
	add.s64 	%rd49, %rd19, 16;
	mov.u64 	%rd48, %rd4;
	mov.u32 	%r38, %r8;
$L__BB1_4:
	.pragma "nounroll";
	ld.global.f32 	%f1, [%rd6];
	ld.global.f32 	%f2, [%rd49+-16];
	ld.global.f32 	%f3, [%rd48+-16];
	fma.rn.f32 	%f4, %f1, %f2, %f3;
	st.global.f32 	[%rd48+-16], %f4;
	ld.global.f32 	%f5, [%rd6];
	ld.global.f32 	%f6, [%rd49+-12];
	ld.global.f32 	%f7, [%rd48+-12];
	fma.rn.f32 	%f8, %f5, %f6, %f7;
	st.global.f32 	[%rd48+-12], %f8;
	ld.global.f32 	%f9, [%rd6];
	ld.global.f32 	%f10, [%rd49+-8];
	ld.global.f32 	%f11, [%rd48+-8];
	fma.rn.f32 	%f12, %f9, %f10, %f11;
	st.global.f32 	[%rd48+-8], %f12;
	ld.global.f32 	%f13, [%rd6];
	ld.global.f32 	%f14, [%rd49+-4];
	ld.global.f32 	%f15, [%rd48+-4];
	fma.rn.f32 	%f16, %f13, %f14, %f15;
	st.global.f32 	[%rd48+-4], %f16;
	ld.global.f32 	%f17, [%rd6];
	ld.global.f32 	%f18, [%rd49];
	ld.global.f32 	%f19, [%rd48];
	fma.rn.f32 	%f20, %f17, %f18, %f19;
	st.global.f32 	[%rd48], %f20;
	ld.global.f32 	%f21, [%rd6];
	ld.global.f32 	%f22, [%rd49+4];
	ld.global.f32 	%f23, [%rd48+4];
	fma.rn.f32 	%f24, %f21, %f22, %f23;
	st.global.f32 	[%rd48+4], %f24;
	ld.global.f32 	%f25, [%rd6];
	ld.global.f32 	%f26, [%rd49+8];
	ld.global.f32 	%f27, [%rd48+8];
	fma.rn.f32 	%f28, %f25, %f26, %f27;
	st.global.f32 	[%rd48+8], %f28;
	ld.global.f32 	%f29, [%rd6];
	ld.global.f32 	%f30, [%rd49+12];
	ld.global.f32 	%f31, [%rd48+12];
	fma.rn.f32 	%f32, %f29, %f30, %f31;
	st.global.f32 	[%rd48+12], %f32;
	add.s32 	%r38, %r38, 8;
	add.s64 	%rd49, %rd49, 32;
	add.s64 	%rd48, %rd48, 32;
	setp.ne.s32 	%p5, %r38, 0;
	mov.u32 	%r40, %r6;
	@%p5 bra 	$L__BB1_4;
$L__BB1_5:
	setp.eq.s32 	%p6, %r3, 0;
	@%p6 bra 	$L__BB1_13;
	setp.lt.u32 	%p7, %r4, 3;
	@%p7 bra 	$L__BB1_8;
	cvt.u32.u64 	%r28, %rd3;
	ld.global.f32 	%f33, [%rd6];
	add.s32 	%r29, %r40, %r10;
	mul.wide.u32 	%rd20, %r29, 4;
	add.s64 	%rd21, %rd2, %rd20;
	ld.global.f32 	%f34, [%rd21];
	add.s32 	%r30, %r40, %r28;
	mul.wide.u32 	%rd22, %r30, 4;
	add.s64 	%rd23, %rd1, %rd22;
	ld.global.f32 	%f35, [%rd23];
	fma.rn.f32 	%f36, %f33, %f34, %f35;
	st.global.f32 	[%rd23], %f36;
	ld.global.f32 	%f37, [%rd6];
	cvt.u64.u32 	%rd24, %r10;
	cvt.u64.u32 	%rd25, %r40;
	add.s64 	%rd26, %rd25, %rd24;
	shl.b64 	%rd27, %rd26, 2;
	add.s64 	%rd28, %rd2, %rd27;
	ld.global.f32 	%f38, [%rd28+4];
	add.s64 	%rd29, %rd25, %rd3;
	shl.b64 	%rd30, %rd29, 2;
	add.s64 	%rd31, %rd1, %rd30;
	ld.global.f32 	%f39, [%rd31+4];
	fma.rn.f32 	%f40, %f37, %f38, %f39;
	st.global.f32 	[%rd31+4], %f40;
	ld.global.f32 	%f41, [%rd6];
	ld.global.f32 	%f42, [%rd28+8];
	ld.global.f32 	%f43, [%rd31+8];
	fma.rn.f32 	%f44, %f41, %f42, %f43;
	st.global.f32 	[%rd31+8], %f44;
	ld.global.f32 	%f45, [%rd6];
	ld.global.f32 	%f46, [%rd28+12];
	ld.global.f32 	%f47, [%rd31+12];
	fma.rn.f32 	%f48, %f45, %f46, %f47;
	st.global.f32 	[%rd31+12], %f48;
	add.s32 	%r40, %r40, 4;
$L__BB1_8:
	setp.eq.s32 	%p8, %r5, 0;
	@%p8 bra 	$L__BB1_13;
	setp.eq.s32 	%p9, %r5, 1;
	@%p9 bra 	$L__BB1_11;
	cvt.u32.u64 	%r31, %rd3;
	ld.global.f32 	%f49, [%rd6];
	add.s32 	%r32, %r40, %r10;
	mul.wide.u32 	%rd32, %r32, 4;
	add.s64 	%rd33, %rd2, %rd32;
	ld.global.f32 	%f50, [%rd33];
	add.s32 	%r33, %r40, %r31;
	mul.wide.u32 	%rd34, %r33, 4;
	add.s64 	%rd35, %rd1, %rd34;
	ld.global.f32 	%f51, [%rd35];
	fma.rn.f32 	%f52, %f49, %f50, %f51;
	st.global.f32 	[%rd35], %f52;
	ld.global.f32 	%f53, [%rd6];
	cvt.u64.u32 	%rd36, %r10;
	cvt.u64.u32 	%rd37, %r40;
	add.s64 	%rd38, %rd37, %rd36;
	shl.b64 	%rd39, %rd38, 2;
	add.s64 	%rd40, %rd2, %rd39;
	ld.global.f32 	%f54, [%rd40+4];
	add.s64 	%rd41, %rd37, %rd3;
	shl.b64 	%rd42, %rd41, 2;
	add.s64 	%rd43, %rd1, %rd42;
	ld.global.f32 	%f55, [%rd43+4];
	fma.rn.f32 	%f56, %f53, %f54, %f55;
	st.global.f32 	[%rd43+4], %f56;
	add.s32 	%r40, %r40, 2;
$L__BB1_11:
	setp.eq.s32 	%p10, %r7, 0;
	@%p10 bra 	$L__BB1_13;
	cvt.u32.u64 	%r34, %rd3;
	ld.global.f32 	%f57, [%rd6];
	add.s32 	%r35, %r40, %r10;
	mul.wide.u32 	%rd44, %r35, 4;
	add.s64 	%rd45, %rd2, %rd44;
	ld.global.f32 	%f58, [%rd45];
	add.s32 	%r36, %r40, %r34;
	mul.wide.u32 	%rd46, %r36, 4;
	add.s64 	%rd47, %rd1, %rd46;
	ld.global.f32 	%f59, [%rd47];
	fma.rn.f32 	%f60, %f57, %f58, %f59;
	st.global.f32 	[%rd47], %f60;
$L__BB1_13:
	add.s32 	%r37, %r37, 1;
	setp.ne.s32 	%p11, %r37, %r19;
	@%p11 bra 	$L__BB1_2;
$L__BB1_14:
	ret;

}
	// .globl	_Z10matmul_coliiPfS_S_
.visible .entry _Z10matmul_coliiPfS_S_(
	.param .u32 _Z10matmul_coliiPfS_S__param_0,
	.param .u32 _Z10matmul_coliiPfS_S__param_1,
	.param .u64 .ptr .align 1 _Z10matmul_coliiPfS_S__param_2,
	.param .u64 .ptr .align 1 _Z10matmul_coliiPfS_S__param_3,
	.param .u64 .ptr .align 1 _Z10matmul_coliiPfS_S__param_4
)
{
	.reg .pred 	%p<12>;
	.reg .b32 	%r<85>;
	.reg .b32 	%f<61>;
	.reg .b64 	%rd<62>;

	ld.param.u32 	%r49, [_Z10matmul_coliiPfS_S__param_0];
	ld.param.u32 	%r50, [_Z10matmul_coliiPfS_S__param_1];
	ld.param.u64 	%rd5, [_Z10matmul_coliiPfS_S__param_2];
	ld.param.u64 	%rd6, [_Z10matmul_coliiPfS_S__param_4];
	cvta.to.global.u64 	%rd1, %rd6;
	cvta.to.global.u64 	%rd2, %rd5;
	mov.u32 	%r51, %ctaid.x;
	mov.u32 	%r52, %ntid.x;
	mov.u32 	%r53, %tid.x;
	mad.lo.s32 	%r1, %r51, %r52, %r53;
	setp.ge.s32 	%p1, %r1, %r50;
	setp.lt.s32 	%p2, %r49, 1;
	or.pred  	%p3, %p1, %p2;
	@%p3 bra 	$L__BB2_14;
	add.s32 	%r2, %r49, -1;
	and.b32  	%r3, %r49, 7;
	and.b32  	%r4, %r49, 3;
	and.b32  	%r5, %r49, 2147483640;
	and.b32  	%r6, %r49, 1;
	neg.s32 	%r7, %r5;
	shl.b32 	%r8, %r49, 3;
	shl.b32 	%r9, %r49, 1;
	mul.lo.s32 	%r10, %r49, 3;
	shl.b32 	%r11, %r49, 2;
	mul.lo.s32 	%r12, %r49, 5;
	mul.lo.s32 	%r13, %r49, 6;
	mul.lo.s32 	%r14, %r49, 7;
	mov.b32 	%r71, 0;
	mul.wide.u32 	%rd55, %r49, 4;
$L__BB2_2:
	ld.param.u64 	%rd61, [_Z10matmul_coliiPfS_S__param_3];
	setp.lt.u32 	%p4, %r2, 7;
	mad.lo.s32 	%r56, %r71, %r49, %r1;
	cvta.to.global.u64 	%rd7, %rd61;
	mul.wide.s32 	%rd8, %r56, 4;
	add.s64 	%rd3, %rd7, %rd8;
	mov.b32 	%r83, 0;
	@%p4 bra 	$L__BB2_5;
	add.s32 	%r79, %r49, %r71;
	add.s32 	%r78, %r9, %r71;
	add.s32 	%r77, %r10, %r71;
	add.s32 	%r76, %r11, %r71;
	add.s32 	%r75, %r12, %r71;
	add.s32 	%r74, %r13, %r71;
	add.s32 	%r73, %r14, %r71;
	mov.u32 	%r72, %r71;
	mov.u32 	%r80, %r1;
	mov.u32 	%r81, %r7;
$L__BB2_4:
	.pragma "nounroll";
	mul.wide.u32 	%rd9, %r72, 4;
	add.s64 	%rd10, %rd2, %rd9;
	ld.global.f32 	%f1, [%rd10];
	ld.global.f32 	%f2, [%rd3];
	mul.wide.s32 	%rd11, %r80, 4;
	add.s64 	%rd12, %rd1, %rd11;
	ld.global.f32 	%f3, [%rd12];
	fma.rn.f32 	%f4, %f1, %f2, %f3;
	st.global.f32 	[%rd12], %f4;
	mul.wide.u32 	%rd13, %r79, 4;
	add.s64 	%rd14, %rd2, %rd13;
	ld.global.f32 	%f5, [%rd14];
	ld.global.f32 	%f6, [%rd3];
	mul.wide.u32 	%rd15, %r49, 4;
	add.s64 	%rd16, %rd12, %rd15;
	ld.global.f32 	%f7, [%rd16];
	fma.rn.f32 	%f8, %f5, %f6, %f7;
	st.global.f32 	[%rd16], %f8;
	mul.wide.u32 	%rd17, %r78, 4;
	add.s64 	%rd18, %rd2, %rd17;
	ld.global.f32 	%f9, [%rd18];
	ld.global.f32 	%f10, [%rd3];
	add.s64 	%rd19, %rd16, %rd15;
	ld.global.f32 	%f11, [%rd19];
	fma.rn.f32 	%f12, %f9, %f10, %f11;
	st.global.f32 	[%rd19], %f12;
	mul.wide.u32 	%rd20, %r77, 4;
	add.s64 	%rd21, %rd2, %rd20;
	ld.global.f32 	%f13, [%rd21];
	ld.global.f32 	%f14, [%rd3];
	add.s64 	%rd22, %rd19, %rd15;
	ld.global.f32 	%f15, [%rd22];
	fma.rn.f32 	%f16, %f13, %f14, %f15;
	st.global.f32 	[%rd22], %f16;
	mul.wide.u32 	%rd23, %r76, 4;
	add.s64 	%rd24, %rd2, %rd23;
	ld.global.f32 	%f17, [%rd24];
	ld.global.f32 	%f18, [%rd3];
	add.s64 	%rd25, %rd22, %rd15;
	ld.global.f32 	%f19, [%rd25];
	fma.rn.f32 	%f20, %f17, %f18, %f19;
	st.global.f32 	[%rd25], %f20;
	mul.wide.u32 	%rd26, %r75, 4;
	add.s64 	%rd27, %rd2, %rd26;
	ld.global.f32 	%f21, [%rd27];
	ld.global.f32 	%f22, [%rd3];
	add.s64 	%rd28, %rd25, %rd15;
	ld.global.f32 	%f23, [%rd28];
	fma.rn.f32 	%f24, %f21, %f22, %f23;
	st.global.f32 	[%rd28], %f24;
	mul.wide.u32 	%rd29, %r74, 4;
	add.s64 	%rd30, %rd2, %rd29;
	ld.global.f32 	%f25, [%rd30];
	ld.global.f32 	%f26, [%rd3];
	add.s64 	%rd31, %rd28, %rd15;
	ld.global.f32 	%f27, [%rd31];
	fma.rn.f32 	%f28, %f25, %f26, %f27;
	st.global.f32 	[%rd31], %f28;
	mul.wide.u32 	%rd32, %r73, 4;
	add.s64 	%rd33, %rd2, %rd32;
	ld.global.f32 	%f29, [%rd33];
	ld.global.f32 	%f30, [%rd3];
	add.s64 	%rd34, %rd31, %rd15;
	ld.global.f32 	%f31, [%rd34];
	fma.rn.f32 	%f32, %f29, %f30, %f31;
	st.global.f32 	[%rd34], %f32;
	add.s32 	%r81, %r81, 8;
	add.s32 	%r80, %r80, %r8;
	add.s32 	%r79, %r79, %r8;
	add.s32 	%r78, %r78, %r8;
	add.s32 	%r77, %r77, %r8;
	add.s32 	%r76, %r76, %r8;
	add.s32 	%r75, %r75, %r8;
	add.s32 	%r74, %r74, %r8;
	add.s32 	%r73, %r73, %r8;
	add.s32 	%r72, %r72, %r8;
	setp.ne.s32 	%p5, %r81, 0;
	mov.u32 	%r83, %r5;
	@%p5 bra 	$L__BB2_4;
$L__BB2_5:
	setp.eq.s32 	%p6, %r3, 0;
	@%p6 bra 	$L__BB2_13;
	add.s32 	%r57, %r3, -1;
	setp.lt.u32 	%p7, %r57, 3;
	@%p7 bra 	$L__BB2_8;
	mul.lo.s32 	%r58, %r83, %r49;
	add.s32 	%r59, %r58, %r71;
	mul.wide.u32 	%rd35, %r59, 4;
	add.s64 	%rd36, %rd2, %rd35;
	ld.global.f32 	%f33, [%rd36];
	ld.global.f32 	%f34, [%rd3];
	add.s32 	%r60, %r58, %r1;
	mul.wide.s32 	%rd37, %r60, 4;
	add.s64 	%rd38, %rd1, %rd37;
	ld.global.f32 	%f35, [%rd38];
	fma.rn.f32 	%f36, %f33, %f34, %f35;
	st.global.f32 	[%rd38], %f36;
	add.s32 	%r61, %r59, %r49;
	mul.wide.u32 	%rd39, %r61, 4;
	add.s64 	%rd40, %rd2, %rd39;
	ld.global.f32 	%f37, [%rd40];
	ld.global.f32 	%f38, [%rd3];
	mul.wide.u32 	%rd41, %r49, 4;
	add.s64 	%rd42, %rd38, %rd41;
	ld.global.f32 	%f39, [%rd42];
	fma.rn.f32 	%f40, %f37, %f38, %f39;
	st.global.f32 	[%rd42], %f40;
	add.s32 	%r62, %r61, %r49;
	mul.wide.u32 	%rd43, %r62, 4;
	add.s64 	%rd44, %rd2, %rd43;
	ld.global.f32 	%f41, [%rd44];
	ld.global.f32 	%f42, [%rd3];
	add.s64 	%rd45, %rd42, %rd41;
	ld.global.f32 	%f43, [%rd45];
	fma.rn.f32 	%f44, %f41, %f42, %f43;
	st.global.f32 	[%rd45], %f44;
	add.s32 	%r63, %r62, %r49;
	mul.wide.u32 	%rd46, %r63, 4;
	add.s64 	%rd47, %rd2, %rd46;
	ld.global.f32 	%f45, [%rd47];
	ld.global.f32 	%f46, [%rd3];
	add.s64 	%rd48, %rd45, %rd41;
	ld.global.f32 	%f47, [%rd48];
	fma.rn.f32 	%f48, %f45, %f46, %f47;
	st.global.f32 	[%rd48], %f48;
	add.s32 	%r83, %r83, 4;
$L__BB2_8:
	setp.eq.s32 	%p8, %r4, 0;
	@%p8 bra 	$L__BB2_13;
	setp.eq.s32 	%p9, %r4, 1;
	@%p9 bra 	$L__BB2_11;
	mul.lo.s32 	%r64, %r83, %r49;
	add.s32 	%r65, %r64, %r71;
	mul.wide.u32 	%rd49, %r65, 4;
	add.s64 	%rd50, %rd2, %rd49;
	ld.global.f32 	%f49, [%rd50];
	ld.global.f32 	%f50, [%rd3];
	add.s32 	%r66, %r64, %r1;
	mul.wide.s32 	%rd51, %r66, 4;
	add.s64 	%rd52, %rd1, %rd51;
	ld.global.f32 	%f51, [%rd52];
	fma.rn.f32 	%f52, %f49, %f50, %f51;
	st.global.f32 	[%rd52], %f52;
	add.s32 	%r67, %r65, %r49;
	mul.wide.u32 	%rd53, %r67, 4;
	add.s64 	%rd54, %rd2, %rd53;
	ld.global.f32 	%f53, [%rd54];
	ld.global.f32 	%f54, [%rd3];
	add.s64 	%rd56, %rd52, %rd55;
	ld.global.f32 	%f55, [%rd56];
	fma.rn.f32 	%f56, %f53, %f54, %f55;
	st.global.f32 	[%rd56], %f56;
	add.s32 	%r83, %r83, 2;
$L__BB2_11:
	setp.eq.s32 	%p10, %r6, 0;
	@%p10 bra 	$L__BB2_13;
	mul.lo.s32 	%r68, %r83, %r49;
	add.s32 	%r69, %r68, %r71;
	mul.wide.u32 	%rd57, %r69, 4;
	add.s64 	%rd58, %rd2, %rd57;
	ld.global.f32 	%f57, [%rd58];
	ld.global.f32 	%f58, [%rd3];
	add.s32 	%r70, %r68, %r1;
	mul.wide.s32 	%rd59, %r70, 4;
	add.s64 	%rd60, %rd1, %rd59;
	ld.global.f32 	%f59, [%rd60];
	fma.rn.f32 	%f60, %f57, %f58, %f59;
	st.global.f32 	[%rd60], %f60;
$L__BB2_13:
	add.s32 	%r71, %r71, 1;
	setp.ne.s32 	%p11, %r71, %r49;
	@%p11 bra 	$L__BB2_2;
$L__BB2_14:
	ret;

}


// ===== COMPILED SASS (sm_100) =====

	.target	sm_100

	.elftype	@"ET_EXEC"


//--------------------- .note.nv.tkinfo           --------------------------
	.section	.note.nv.tkinfo,"",@"SHT_NOTE"
	.sectionflags	@"SHF_NOTE_NV_TKINFO"
	.tkinfo
        /*0018*/ 	.word	0x00000002
        /*0030*/ 	.string	""
        /*0030*/ 	.string	"ptxas"
        /*0030*/ 	.string	"Cuda compilation tools, release 13.0, V13.0.88"
        /*0030*/ 	.string	"Build cuda_13.0.r13.0/compiler.36424714_0"
        /*0030*/ 	.string	"-arch sm_100 -m 64 "



//--------------------- .note.nv.cuinfo           --------------------------
	.section	.note.nv.cuinfo,"",@"SHT_NOTE"
	.sectionflags	@"SHF_NOTE_NV_CUINFO"
        /*0018*/ 	.short	0x0002
        /*001a*/ 	.short	0x0064
        /*001c*/ 	.short	0x0082
	.zero		2


//--------------------- .nv.info                  --------------------------
	.section	.nv.info,"",@"SHT_CUDA_INFO"
	.align	4


	//----- nvinfo : EIATTR_REGCOUNT
	.align		4
        /*0000*/ 	.byte	0x04, 0x2f
        /*0002*/ 	.short	(.L_1 - .L_0)
	.align		4
.L_0:
        /*0004*/ 	.word	index@(_Z11matmul_elemiiPfS_S_)
        /*0008*/ 	.word	0x00000018


	//----- nvinfo : EIATTR_FRAME_SIZE
	.align		4
.L_1:
        /*000c*/ 	.byte	0x04, 0x11
        /*000e*/ 	.short	(.L_3 - .L_2)
	.align		4
.L_2:
        /*0010*/ 	.word	index@(_Z11matmul_elemiiPfS_S_)
        /*0014*/ 	.word	0x00000000


	//----- nvinfo : EIATTR_REGCOUNT
	.align		4
.L_3:
        /*0018*/ 	.byte	0x04, 0x2f
        /*001a*/ 	.short	(.L_5 - .L_4)
	.align		4
.L_4:
        /*001c*/ 	.word	index@(_Z10matmul_rowiiPfS_S_)
        /*0020*/ 	.word	0x0000001d


	//----- nvinfo : EIATTR_FRAME_SIZE
	.align		4
.L_5:
        /*0024*/ 	.byte	0x04, 0x11
        /*0026*/ 	.short	(.L_7 - .L_6)
	.align		4
.L_6:
        /*0028*/ 	.word	index@(_Z10matmul_rowiiPfS_S_)
        /*002c*/ 	.word	0x00000000


	//----- nvinfo : EIATTR_REGCOUNT
	.align		4
.L_7:
        /*0030*/ 	.byte	0x04, 0x2f
        /*0032*/ 	.short	(.L_9 - .L_8)
	.align		4
.L_8:
        /*0034*/ 	.word	index@(_Z10matmul_coliiPfS_S_)
        /*0038*/ 	.word	0x00000020


	//----- nvinfo : EIATTR_FRAME_SIZE
	.align		4
.L_9:
        /*003c*/ 	.byte	0x04, 0x11
        /*003e*/ 	.short	(.L_11 - .L_10)
	.align		4
.L_10:
        /*0040*/ 	.word	index@(_Z10matmul_coliiPfS_S_)
        /*0044*/ 	.word	0x00000000


	//----- nvinfo : EIATTR_MIN_STACK_SIZE
	.align		4
.L_11:
        /*0048*/ 	.byte	0x04, 0x12
        /*004a*/ 	.short	(.L_13 - .L_12)
	.align		4
.L_12:
        /*004c*/ 	.word	index@(_Z10matmul_coliiPfS_S_)
        /*0050*/ 	.word	0x00000000


	//----- nvinfo : EIATTR_MIN_STACK_SIZE
	.align		4
.L_13:
        /*0054*/ 	.byte	0x04, 0x12
        /*0056*/ 	.short	(.L_15 - .L_14)
	.align		4
.L_14:
        /*0058*/ 	.word	index@(_Z10matmul_rowiiPfS_S_)
        /*005c*/ 	.word	0x00000000


	//----- nvinfo : EIATTR_MIN_STACK_SIZE
	.align		4
.L_15:
        /*0060*/ 	.byte	0x04, 0x12
        /*0062*/ 	.short	(.L_17 - .L_16)
	.align		4
.L_16:
        /*0064*/ 	.word	index@(_Z11matmul_elemiiPfS_S_)
        /*0068*/ 	.word	0x00000000
.L_17:


//--------------------- .nv.compat                --------------------------
	.section	.nv.compat,"",@"SHT_CUDA_COMPAT_INFO"
	.align	4
        /*0000*/ 	.byte	0x02, 0x09, 0x00, 0x00, 0x02, 0x02, 0x01, 0x00, 0x02, 0x05, 0x05, 0x00, 0x03, 0x07, 0x01, 0x01
        /*0010*/ 	.byte	0x02, 0x03, 0x00, 0x00, 0x02, 0x06, 0x01, 0x00, 0x04, 0x0b, 0x08, 0x00, 0x09, 0x00, 0x00, 0x00
        /*0020*/ 	.byte	0x00, 0x00, 0x00, 0x00


//--------------------- .nv.info._Z10matmul_coliiPfS_S_ --------------------------
	.section	.nv.info._Z10matmul_coliiPfS_S_,"",@"SHT_CUDA_INFO"
	.sectionflags	@""
	.align	4


	//----- nvinfo : EIATTR_CUDA_API_VERSION
	.align		4
        /*0000*/ 	.byte	0x04, 0x37
        /*0002*/ 	.short	(.L_19 - .L_18)
.L_18:
        /*0004*/ 	.word	0x00000082


	//----- nvinfo : EIATTR_KPARAM_INFO
	.align		4
.L_19:
        /*0008*/ 	.byte	0x04, 0x17
        /*000a*/ 	.short	(.L_21 - .L_20)
.L_20:
        /*000c*/ 	.word	0x00000000
        /*0010*/ 	.short	0x0004
        /*0012*/ 	.short	0x0018
        /*0014*/ 	.byte	0x00, 0xf5, 0x21, 0x00


	//----- nvinfo : EIATTR_KPARAM_INFO
	.align		4
.L_21:
        /*0018*/ 	.byte	0x04, 0x17
        /*001a*/ 	.short	(.L_23 - .L_22)
.L_22:
        /*001c*/ 	.word	0x00000000
        /*0020*/ 	.short	0x0003
        /*0022*/ 	.short	0x0010
        /*0024*/ 	.byte	0x00, 0xf5, 0x21, 0x00


	//----- nvinfo : EIATTR_KPARAM_INFO
	.align		4
.L_23:
        /*0028*/ 	.byte	0x04, 0x17
        /*002a*/ 	.short	(.L_25 - .L_24)
.L_24:
        /*002c*/ 	.word	0x00000000
        /*0030*/ 	.short	0x0002
        /*0032*/ 	.short	0x0008
        /*0034*/ 	.byte	0x00, 0xf5, 0x21, 0x00


	//----- nvinfo : EIATTR_KPARAM_INFO
	.align		4
.L_25:
        /*0038*/ 	.byte	0x04, 0x17
        /*003a*/ 	.short	(.L_27 - .L_26)
.L_26:
        /*003c*/ 	.word	0x00000000
        /*0040*/ 	.short	0x0001
        /*0042*/ 	.short	0x0004
        /*0044*/ 	.byte	0x00, 0xf0, 0x11, 0x00


	//----- nvinfo : EIATTR_KPARAM_INFO
	.align		4
.L_27:
        /*0048*/ 	.byte	0x04, 0x17
        /*004a*/ 	.short	(.L_29 - .L_28)
.L_28:
        /*004c*/ 	.word	0x00000000
        /*0050*/ 	.short	0x0000
        /*0052*/ 	.short	0x0000
        /*0054*/ 	.byte	0x00, 0xf0, 0x11, 0x00


	//----- nvinfo : EIATTR_SPARSE_MMA_MASK
	.align		4
.L_29:
        /*0058*/ 	.byte	0x03, 0x50
        /*005a*/ 	.short	0x0000


	//----- nvinfo : EIATTR_MAXREG_COUNT
	.align		4
        /*005c*/ 	.byte	0x03, 0x1b
        /*005e*/ 	.short	0x00ff


	//----- nvinfo : EIATTR_MERCURY_ISA_VERSION
	.align		4
        /*0060*/ 	.byte	0x03, 0x5f
        /*0062*/ 	.short	0x0101


	//----- nvinfo : EIATTR_VRC_CTA_INIT_COUNT
	.align		4
        /*0064*/ 	.byte	0x02, 0x4a
	.zero		1
	.zero		1


	//----- nvinfo : EIATTR_EXIT_INSTR_OFFSETS
	.align		4
        /*0068*/ 	.byte	0x04, 0x1c
        /*006a*/ 	.short	(.L_31 - .L_30)


	//   ....[0]....
.L_30:
        /*006c*/ 	.word	0x00000080


	//   ....[1]....
        /*0070*/ 	.word	0x00000b70


	//----- nvinfo : EIATTR_CBANK_PARAM_SIZE
	.align		4
.L_31:
        /*0074*/ 	.byte	0x03, 0x19
        /*0076*/ 	.short	0x0020


	//----- nvinfo : EIATTR_PARAM_CBANK
	.align		4
        /*0078*/ 	.byte	0x04, 0x0a
        /*007a*/ 	.short	(.L_33 - .L_32)
	.align		4
.L_32:
        /*007c*/ 	.word	index@(.nv.constant0._Z10matmul_coliiPfS_S_)
        /*0080*/ 	.short	0x0380
        /*0082*/ 	.short	0x0020


	//----- nvinfo : EIATTR_SW_WAR
	.align		4
.L_33:
        /*0084*/ 	.byte	0x04, 0x36
        /*0086*/ 	.short	(.L_35 - .L_34)
.L_34:
        /*0088*/ 	.word	0x00000008
.L_35:


//--------------------- .nv.info._Z10matmul_rowiiPfS_S_ --------------------------
	.section	.nv.info._Z10matmul_rowiiPfS_S_,"",@"SHT_CUDA_INFO"
	.sectionflags	@""
	.align	4


	//----- nvinfo : EIATTR_CUDA_API_VERSION
	.align		4
        /*0000*/ 	.byte	0x04, 0x37
        /*0002*/ 	.short	(.L_37 - .L_36)
.L_36:
        /*0004*/ 	.word	0x00000082


	//----- nvinfo : EIATTR_KPARAM_INFO
	.align		4
.L_37:
        /*0008*/ 	.byte	0x04, 0x17
        /*000a*/ 	.short	(.L_39 - .L_38)
.L_38:
        /*000c*/ 	.word	0x00000000
        /*0010*/ 	.short	0x0004
        /*0012*/ 	.short	0x0018
        /*0014*/ 	.byte	0x00, 0xf5, 0x21, 0x00


	//----- nvinfo : EIATTR_KPARAM_INFO
	.align		4
.L_39:
        /*0018*/ 	.byte	0x04, 0x17
        /*001a*/ 	.short	(.L_41 - .L_40)
.L_40:
        /*001c*/ 	.word	0x00000000
        /*0020*/ 	.short	0x0003
        /*0022*/ 	.short	0x0010
        /*0024*/ 	.byte	0x00, 0xf5, 0x21, 0x00


	//----- nvinfo : EIATTR_KPARAM_INFO
	.align		4
.L_41:
        /*0028*/ 	.byte	0x04, 0x17
        /*002a*/ 	.short	(.L_43 - .L_42)
.L_42:
        /*002c*/ 	.word	0x00000000
        /*0030*/ 	.short	0x0002
        /*0032*/ 	.short	0x0008
        /*0034*/ 	.byte	0x00, 0xf5, 0x21, 0x00


	//----- nvinfo : EIATTR_KPARAM_INFO
	.align		4
.L_43:
        /*0038*/ 	.byte	0x04, 0x17
        /*003a*/ 	.short	(.L_45 - .L_44)
.L_44:
        /*003c*/ 	.word	0x00000000
        /*0040*/ 	.short	0x0001
        /*0042*/ 	.short	0x0004
        /*0044*/ 	.byte	0x00, 0xf0, 0x11, 0x00


	//----- nvinfo : EIATTR_KPARAM_INFO
	.align		4
.L_45:
        /*0048*/ 	.byte	0x04, 0x17
        /*004a*/ 	.short	(.L_47 - .L_46)
.L_46:
        /*004c*/ 	.word	0x00000000
        /*0050*/ 	.short	0x0000
        /*0052*/ 	.short	0x0000
        /*0054*/ 	.byte	0x00, 0xf0, 0x11, 0x00


	//----- nvinfo : EIATTR_SPARSE_MMA_MASK
	.align		4
.L_47:
        /*0058*/ 	.byte	0x03, 0x50
        /*005a*/ 	.short	0x0000


	//----- nvinfo : EIATTR_MAXREG_COUNT
	.align		4
        /*005c*/ 	.byte	0x03, 0x1b
        /*005e*/ 	.short	0x00ff


	//----- nvinfo : EIATTR_MERCURY_ISA_VERSION
	.align		4
        /*0060*/ 	.byte	0x03, 0x5f
        /*0062*/ 	.short	0x0101


	//----- nvinfo : EIATTR_VRC_CTA_INIT_COUNT
	.align		4
        /*0064*/ 	.byte	0x02, 0x4a
	.zero		1
	.zero		1


	//----- nvinfo : EIATTR_EXIT_INSTR_OFFSETS
	.align		4
        /*0068*/ 	.byte	0x04, 0x1c
        /*006a*/ 	.short	(.L_49 - .L_48)


	//   ....[0]....
.L_48:
        /*006c*/ 	.word	0x00000080


	//   ....[1]....
        /*0070*/ 	.word	0x00000af0


	//----- nvinfo : EIATTR_CBANK_PARAM_SIZE
	.align		4
.L_49:
        /*0074*/ 	.byte	0x03, 0x19
        /*0076*/ 	.short	0x0020


	//----- nvinfo : EIATTR_PARAM_CBANK
	.align		4
        /*0078*/ 	.byte	0x04, 0x0a
        /*007a*/ 	.short	(.L_51 - .L_50)
	.align		4
.L_50:
        /*007c*/ 	.word	index@(.nv.constant0._Z10matmul_rowiiPfS_S_)
        /*0080*/ 	.short	0x0380
        /*0082*/ 	.short	0x0020


	//----- nvinfo : EIATTR_SW_WAR
	.align		4
.L_51:
        /*0084*/ 	.byte	0x04, 0x36
        /*0086*/ 	.short	(.L_53 - .L_52)
.L_52:
        /*0088*/ 	.word	0x00000008
.L_53:


//--------------------- .nv.info._Z11matmul_elemiiPfS_S_ --------------------------
	.section	.nv.info._Z11matmul_elemiiPfS_S_,"",@"SHT_CUDA_INFO"
	.sectionflags	@""
	.align	4


	//----- nvinfo : EIATTR_CUDA_API_VERSION
	.align		4
        /*0000*/ 	.byte	0x04, 0x37
        /*0002*/ 	.short	(.L_55 - .L_54)
.L_54:
        /*0004*/ 	.word	0x00000082


	//----- nvinfo : EIATTR_KPARAM_INFO
	.align		4
.L_55:
        /*0008*/ 	.byte	0x04, 0x17
        /*000a*/ 	.short	(.L_57 - .L_56)
.L_56:
        /*000c*/ 	.word	0x00000000
        /*0010*/ 	.short	0x0004
        /*0012*/ 	.short	0x0018
        /*0014*/ 	.byte	0x00, 0xf5, 0x21, 0x00


	//----- nvinfo : EIATTR_KPARAM_INFO
	.align		4
.L_57:
        /*0018*/ 	.byte	0x04, 0x17
        /*001a*/ 	.short	(.L_59 - .L_58)
.L_58:
        /*001c*/ 	.word	0x00000000
        /*0020*/ 	.short	0x0003
        /*0022*/ 	.short	0x0010
        /*0024*/ 	.byte	0x00, 0xf5, 0x21, 0x00


	//----- nvinfo : EIATTR_KPARAM_INFO
	.align		4
.L_59:
        /*0028*/ 	.byte	0x04, 0x17
        /*002a*/ 	.short	(.L_61 - .L_60)
.L_60:
        /*002c*/ 	.word	0x00000000
        /*0030*/ 	.short	0x0002
        /*0032*/ 	.short	0x0008
        /*0034*/ 	.byte	0x00, 0xf5, 0x21, 0x00


	//----- nvinfo : EIATTR_KPARAM_INFO
	.align		4
.L_61:
        /*0038*/ 	.byte	0x04, 0x17
        /*003a*/ 	.short	(.L_63 - .L_62)
.L_62:
        /*003c*/ 	.word	0x00000000
        /*0040*/ 	.short	0x0001
        /*0042*/ 	.short	0x0004
        /*0044*/ 	.byte	0x00, 0xf0, 0x11, 0x00


	//----- nvinfo : EIATTR_KPARAM_INFO
	.align		4
.L_63:
        /*0048*/ 	.byte	0x04, 0x17
        /*004a*/ 	.short	(.L_65 - .L_64)
.L_64:
        /*004c*/ 	.word	0x00000000
        /*0050*/ 	.short	0x0000
        /*0052*/ 	.short	0x0000
        /*0054*/ 	.byte	0x00, 0xf0, 0x11, 0x00


	//----- nvinfo : EIATTR_SPARSE_MMA_MASK
	.align		4
.L_65:
        /*0058*/ 	.byte	0x03, 0x50
        /*005a*/ 	.short	0x0000


	//----- nvinfo : EIATTR_MAXREG_COUNT
	.align		4
        /*005c*/ 	.byte	0x03, 0x1b
        /*005e*/ 	.short	0x00ff


	//----- nvinfo : EIATTR_MERCURY_ISA_VERSION
	.align		4
        /*0060*/ 	.byte	0x03, 0x5f
        /*0062*/ 	.short	0x0101


	//----- nvinfo : EIATTR_VRC_CTA_INIT_COUNT
	.align		4
        /*0064*/ 	.byte	0x02, 0x4a
	.zero		1
	.zero		1


	//----- nvinfo : EIATTR_EXIT_INSTR_OFFSETS
	.align		4
        /*0068*/ 	.byte	0x04, 0x1c
        /*006a*/ 	.short	(.L_67 - .L_66)


	//   ....[0]....
.L_66:
        /*006c*/ 	.word	0x000000e0


	//   ....[1]....
        /*0070*/ 	.word	0x00000640


	//   ....[2]....
        /*0074*/ 	.word	0x000008b0


	//   ....[3]....
        /*0078*/ 	.word	0x00000a70


	//   ....[4]....
        /*007c*/ 	.word	0x00000b20


	//----- nvinfo : EIATTR_CBANK_PARAM_SIZE
	.align		4
.L_67:
        /*0080*/ 	.byte	0x03, 0x19
        /*0082*/ 	.short	0x0020


	//----- nvinfo : EIATTR_PARAM_CBANK
	.align		4
        /*0084*/ 	.byte	0x04, 0x0a
        /*0086*/ 	.short	(.L_69 - .L_68)
	.align		4
.L_68:
        /*0088*/ 	.word	index@(.nv.constant0._Z11matmul_elemiiPfS_S_)
        /*008c*/ 	.short	0x0380
        /*008e*/ 	.short	0x0020


	//----- nvinfo : EIATTR_SW_WAR
	.align		4
.L_69:
        /*0090*/ 	.byte	0x04, 0x36
        /*0092*/ 	.short	(.L_71 - .L_70)
.L_70:
        /*0094*/ 	.word	0x00000008
.L_71:


//--------------------- .nv.callgraph             --------------------------
	.section	.nv.callgraph,"",@"SHT_CUDA_CALLGRAPH"
	.align	4
	.sectionentsize	8
	.align		4
        /*0000*/ 	.word	0x00000000
	.align		4
        /*0004*/ 	.word	0xffffffff
	.align		4
        /*0008*/ 	.word	0x00000000
	.align		4
        /*000c*/ 	.word	0xfffffffe
	.align		4
        /*0010*/ 	.word	0x00000000
	.align		4
        /*0014*/ 	.word	0xfffffffd
	.align		4
        /*0018*/ 	.word	0x00000000
	.align		4
        /*001c*/ 	.word	0xfffffffc


//--------------------- .text._Z10matmul_coliiPfS_S_ --------------------------
	.section	.text._Z10matmul_coliiPfS_S_,"ax",@progbits
	.align	128
        .global         _Z10matmul_coliiPfS_S_
        .type           _Z10matmul_coliiPfS_S_,@function
        .size           _Z10matmul_coliiPfS_S_,(.L_x_18 - _Z10matmul_coliiPfS_S_)
        .other          _Z10matmul_coliiPfS_S_,@"STO_CUDA_ENTRY STV_DEFAULT"
_Z10matmul_coliiPfS_S_:
.text._Z10matmul_coliiPfS_S_:
[----:B------:R-:W-:Y:S01]  /*0000*/  LDC R1, c[0x0][0x37c] ;  /* 0x0000df00ff017b82 */ /* 0x000fe20000000800 */
[----:B------:R-:W0:Y:S07]  /*0010*/  S2R R3, SR_TID.X ;  /* 0x0000000000037919 */ /* 0x000e2e0000002100 */
[----:B------:R-:W0:Y:S08]  /*0020*/  S2UR UR4, SR_CTAID.X ;  /* 0x00000000000479c3 */ /* 0x000e300000002500 */
[----:B------:R-:W0:Y:S08]  /*0030*/  LDC R0, c[0x0][0x360] ;  /* 0x0000d800ff007b82 */ /* 0x000e300000000800 */
[----:B------:R-:W1:Y:S01]  /*0040*/  LDC.64 R4, c[0x0][0x380] ;  /* 0x0000e000ff047b82 */ /* 0x000e620000000a00 */
[----:B0-----:R-:W-:Y:S01]  /*0050*/  IMAD R0, R0, UR4, R3 ;  /* 0x0000000400007c24 */ /* 0x001fe2000f8e0203 */
[----:B-1----:R-:W-:-:S04]  /*0060*/  ISETP.GE.AND P0, PT, R4, 0x1, PT ;  /* 0x000000010400780c */ /* 0x002fc80003f06270 */
[----:B------:R-:W-:-:S13]  /*0070*/  ISETP.GE.OR P0, PT, R0, R5, !P0 ;  /* 0x000000050000720c */ /* 0x000fda0004706670 */
[----:B------:R-:W-:Y:S05]  /*0080*/  @P0 EXIT ;  /* 0x000000000000094d */ /* 0x000fea0003800000 */
[C---:B------:R-:W-:Y:S01]  /*0090*/  IADD3 R2, PT, PT, R4.reuse, -0x1, RZ ;  /* 0xffffffff04027810 */ /* 0x040fe20007ffe0ff */
[----:B------:R-:W-:Y:S01]  /*00a0*/  HFMA2 R5, -RZ, RZ, 0, 0 ;  /* 0x00000000ff057431 */ /* 0x000fe200000001ff */
[----:B------:R-:W-:Y:S01]  /*00b0*/  LOP3.LUT R3, R4, 0x7, RZ, 0xc0, !PT ;  /* 0x0000000704037812 */ /* 0x000fe200078ec0ff */
[----:B------:R-:W0:Y:S01]  /*00c0*/  LDCU.64 UR4, c[0x0][0x358] ;  /* 0x00006b00ff0477ac */ /* 0x000e220008000a00 */
[----:B------:R-:W-:Y:S02]  /*00d0*/  ISETP.GE.U32.AND P0, PT, R2, 0x7, PT ;  /* 0x000000070200780c */ /* 0x000fe40003f06070 */
[C---:B------:R-:W-:Y:S02]  /*00e0*/  LOP3.LUT R2, R4.reuse, 0x7ffffff8, RZ, 0xc0, !PT ;  /* 0x7ffffff804027812 */ /* 0x040fe400078ec0ff */
[----:B------:R-:W-:Y:S02]  /*00f0*/  LOP3.LUT R4, R4, 0x3, RZ, 0xc0, !PT ;  /* 0x0000000304047812 */ /* 0x000fe400078ec0ff */
[----:B------:R-:W-:-:S07]  /*0100*/  IADD3 R6, PT, PT, -R2, RZ, RZ ;  /* 0x000000ff02067210 */ /* 0x000fce0007ffe1ff */
.L_x_4:
[----:B-1----:R-:W1:Y:S01]  /*0110*/  LDC R8, c[0x0][0x380] ;  /* 0x0000e000ff087b82 */ /* 0x002e620000000800 */
[----:B---3--:R-:W-:-:S07]  /*0120*/  MOV R7, RZ ;  /* 0x000000ff00077202 */ /* 0x008fce0000000f00 */
[----:B--2---:R-:W2:Y:S01]  /*0130*/  LDC.64 R12, c[0x0][0x390] ;  /* 0x0000e400ff0c7b82 */ /* 0x004ea20000000a00 */
[----:B-1----:R-:W-:-:S04]  /*0140*/  IMAD R9, R5, R8, R0 ;  /* 0x0000000805097224 */ /* 0x002fc800078e0200 */
[----:B--2---:R-:W-:Y:S01]  /*0150*/  IMAD.WIDE R12, R9, 0x4, R12 ;  /* 0x00000004090c7825 */ /* 0x004fe200078e020c */
[----:B------:R-:W-:Y:S06]  /*0160*/  @!P0 BRA `(.L_x_0) ;  /* 0x0000000400448947 */ /* 0x000fec0003800000 */
[----:B------:R-:W-:Y:S01]  /*0170*/  IADD3 R10, PT, PT, R5, R8, RZ ;  /* 0x00000008050a7210 */ /* 0x000fe20007ffe0ff */
[C-C-:B------:R-:W-:Y:S01]  /*0180*/  IMAD R9, R8.reuse, 0x3, R5.reuse ;  /* 0x0000000308097824 */ /* 0x140fe200078e0205 */
[CC--:B------:R-:W-:Y:S01]  /*0190*/  LEA R7, R8.reuse, R5.reuse, 0x1 ;  /* 0x0000000508077211 */ /* 0x0c0fe200078e08ff */
[C-C-:B------:R-:W-:Y:S01]  /*01a0*/  IMAD R23, R8.reuse, 0x5, R5.reuse ;  /* 0x0000000508177824 */ /* 0x140fe200078e0205 */
[CC--:B------:R-:W-:Y:S01]  /*01b0*/  LEA R11, R8.reuse, R5.reuse, 0x2 ;  /* 0x00000005080b7211 */ /* 0x0c0fe200078e10ff */
[C-C-:B------:R-:W-:Y:S01]  /*01c0*/  IMAD R25, R8.reuse, 0x6, R5.reuse ;  /* 0x0000000608197824 */ /* 0x140fe200078e0205 */
[----:B------:R-:W-:Y:S01]  /*01d0*/  MOV R22, R5 ;  /* 0x0000000500167202 */ /* 0x000fe20000000f00 */
[----:B------:R-:W-:Y:S01]  /*01e0*/  IMAD R27, R8, 0x7, R5 ;  /* 0x00000007081b7824 */ /* 0x000fe200078e0205 */
[----:B------:R-:W-:Y:S02]  /*01f0*/  MOV R29, R0 ;  /* 0x00000000001d7202 */ /* 0x000fe40000000f00 */
[----:B------:R-:W-:-:S07]  /*0200*/  MOV R24, R6 ;  /* 0x0000000600187202 */ /* 0x000fce0000000f00 */
.L_x_1:
[----:B-1----:R-:W1:Y:S01]  /*0210*/  LDC.64 R14, c[0x0][0x388] ;  /* 0x0000e200ff0e7b82 */ /* 0x002e620000000a00 */
[----:B0-----:R-:W2:Y:S07]  /*0220*/  LDG.E R21, desc[UR4][R12.64] ;  /* 0x000000040c157981 */ /* 0x001eae000c1e1900 */
[----:B------:R-:W0:Y:S01]  /*0230*/  LDC.64 R18, c[0x0][0x398] ;  /* 0x0000e600ff127b82 */ /* 0x000e220000000a00 */
[----:B-1----:R-:W-:-:S06]  /*0240*/  IMAD.WIDE.U32 R16, R22, 0x4, R14 ;  /* 0x0000000416107825 */ /* 0x002fcc00078e000e */
[----:B------:R-:W2:Y:S01]  /*0250*/  LDG.E R16, desc[UR4][R16.64] ;  /* 0x0000000410107981 */ /* 0x000ea2000c1e1900 */
[----:B0-----:R-:W-:-:S05]  /*0260*/  IMAD.WIDE R18, R29, 0x4, R18 ;  /* 0x000000041d127825 */ /* 0x001fca00078e0212 */
[----:B------:R-:W2:Y:S02]  /*0270*/  LDG.E R20, desc[UR4][R18.64] ;  /* 0x0000000412147981 */ /* 0x000ea4000c1e1900 */
[----:B--2---:R-:W-:Y:S01]  /*0280*/  FFMA R26, R16, R21, R20 ;  /* 0x00000015101a7223 */ /* 0x004fe20000000014 */
[----:B------:R-:W-:-:S04]  /*0290*/  IMAD.WIDE.U32 R20, R10, 0x4, R14 ;  /* 0x000000040a147825 */ /* 0x000fc800078e000e */
[C---:B------:R-:W-:Y:S01]  /*02a0*/  IMAD.WIDE.U32 R16, R8.reuse, 0x4, R18 ;  /* 0x0000000408107825 */ /* 0x040fe200078e0012 */
[----:B------:R0:W-:Y:S04]  /*02b0*/  STG.E desc[UR4][R18.64], R26 ;  /* 0x0000001a12007986 */ /* 0x0001e8000c101904 */
[----:B------:R-:W2:Y:S04]  /*02c0*/  LDG.E R20, desc[UR4][R20.64] ;  /* 0x0000000414147981 */ /* 0x000ea8000c1e1900 */
[----:B------:R-:W2:Y:S04]  /*02d0*/  LDG.E R28, desc[UR4][R12.64] ;  /* 0x000000040c1c7981 */ /* 0x000ea8000c1e1900 */
[----:B------:R-:W2:Y:S01]  /*02e0*/  LDG.E R21, desc[UR4][R16.64] ;  /* 0x0000000410157981 */ /* 0x000ea2000c1e1900 */
[----:B0-----:R-:W-:-:S04]  /*02f0*/  IMAD.WIDE.U32 R18, R8, 0x4, R16 ;  /* 0x0000000408127825 */ /* 0x001fc800078e0010 */
[----:B--2---:R-:W-:Y:S01]  /*0300*/  FFMA R28, R20, R28, R21 ;  /* 0x0000001c141c7223 */ /* 0x004fe20000000015 */
[----:B------:R-:W-:-:S04]  /*0310*/  IMAD.WIDE.U32 R20, R7, 0x4, R14 ;  /* 0x0000000407147825 */ /* 0x000fc800078e000e */
        /* <DEDUP_REMOVED lines=32> */
[----:B------:R-:W-:Y:S01]  /*0520*/  IMAD.WIDE.U32 R14, R27, 0x4, R14 ;  /* 0x000000041b0e7825 */ /* 0x000fe200078e000e */
[----:B------:R-:W-:-:S03]  /*0530*/  IADD3 R24, PT, PT, R24, 0x8, RZ ;  /* 0x0000000818187810 */ /* 0x000fc60007ffe0ff */
[----:B--2---:R-:W-:Y:S01]  /*0540*/  FFMA R26, R20, R26, R21 ;  /* 0x0000001a141a7223 */ /* 0x004fe20000000015 */
[----:B------:R-:W-:-:S04]  /*0550*/  IMAD.WIDE.U32 R20, R8, 0x4, R18 ;  /* 0x0000000408147825 */ /* 0x000fc800078e0012 */
[----:B------:R1:W-:Y:S04]  /*0560*/  STG.E desc[UR4][R18.64], R26 ;  /* 0x0000001a12007986 */ /* 0x0003e8000c101904 */
[----:B------:R-:W2:Y:S04]  /*0570*/  LDG.E R14, desc[UR4][R14.64] ;  /* 0x000000040e0e7981 */ /* 0x000ea8000c1e1900 */
[----:B0-----:R-:W2:Y:S04]  /*0580*/  LDG.E R17, desc[UR4][R12.64] ;  /* 0x000000040c117981 */ /* 0x001ea8000c1e1900 */
[----:B------:R-:W2:Y:S01]  /*0590*/  LDG.E R16, desc[UR4][R20.64] ;  /* 0x0000000414107981 */ /* 0x000ea2000c1e1900 */
[----:B------:R-:W-:-:S02]  /*05a0*/  ISETP.NE.AND P1, PT, R24, RZ, PT ;  /* 0x000000ff1800720c */ /* 0x000fc40003f25270 */
[C---:B------:R-:W-:Y:S02]  /*05b0*/  LEA R22, R8.reuse, R22, 0x3 ;  /* 0x0000001608167211 */ /* 0x040fe400078e18ff */
[C---:B------:R-:W-:Y:S02]  /*05c0*/  LEA R10, R8.reuse, R10, 0x3 ;  /* 0x0000000a080a7211 */ /* 0x040fe400078e18ff */
[C---:B------:R-:W-:Y:S02]  /*05d0*/  LEA R7, R8.reuse, R7, 0x3 ;  /* 0x0000000708077211 */ /* 0x040fe400078e18ff */
[C---:B------:R-:W-:Y:S02]  /*05e0*/  LEA R9, R8.reuse, R9, 0x3 ;  /* 0x0000000908097211 */ /* 0x040fe400078e18ff */
[C---:B------:R-:W-:Y:S02]  /*05f0*/  LEA R11, R8.reuse, R11, 0x3 ;  /* 0x0000000b080b7211 */ /* 0x040fe400078e18ff */
[----:B------:R-:W-:-:S02]  /*0600*/  LEA R23, R8, R23, 0x3 ;  /* 0x0000001708177211 */ /* 0x000fc400078e18ff */
[C---:B------:R-:W-:Y:S02]  /*0610*/  LEA R25, R8.reuse, R25, 0x3 ;  /* 0x0000001908197211 */ /* 0x040fe400078e18ff */
[C---:B------:R-:W-:Y:S02]  /*0620*/  LEA R27, R8.reuse, R27, 0x3 ;  /* 0x0000001b081b7211 */ /* 0x040fe400078e18ff */
[----:B------:R-:W-:Y:S01]  /*0630*/  LEA R29, R8, R29, 0x3 ;  /* 0x0000001d081d7211 */ /* 0x000fe200078e18ff */
[----:B--2---:R-:W-:-:S05]  /*0640*/  FFMA R17, R14, R17, R16 ;  /* 0x000000110e117223 */ /* 0x004fca0000000010 */
[----:B------:R1:W-:Y:S01]  /*0650*/  STG.E desc[UR4][R20.64], R17 ;  /* 0x0000001114007986 */ /* 0x0003e2000c101904 */
[----:B------:R-:W-:Y:S05]  /*0660*/  @P1 BRA `(.L_x_1) ;  /* 0xfffffff800e81947 */ /* 0x000fea000383ffff */
[----:B------:R-:W-:-:S07]  /*0670*/  MOV R7, R2 ;  /* 0x0000000200077202 */ /* 0x000fce0000000f00 */
.L_x_0:
[----:B------:R-:W-:-:S13]  /*0680*/  ISETP.NE.AND P1, PT, R3, RZ, PT ;  /* 0x000000ff0300720c */ /* 0x000fda0003f25270 */
[----:B------:R-:W-:Y:S05]  /*0690*/  @!P1 BRA `(.L_x_2) ;  /* 0x0000000400289947 */ /* 0x000fea0003800000 */
[----:B------:R-:W-:Y:S02]  /*06a0*/  IADD3 R9, PT, PT, R3, -0x1, RZ ;  /* 0xffffffff03097810 */ /* 0x000fe40007ffe0ff */
[----:B------:R-:W-:Y:S02]  /*06b0*/  ISETP.NE.AND P2, PT, R4, RZ, PT ;  /* 0x000000ff0400720c */ /* 0x000fe40003f45270 */
[----:B------:R-:W-:-:S13]  /*06c0*/  ISETP.GE.U32.AND P1, PT, R9, 0x3, PT ;  /* 0x000000030900780c */ /* 0x000fda0003f26070 */
[----:B------:R-:W-:Y:S05]  /*06d0*/  @!P1 BRA `(.L_x_3) ;  /* 0x0000000000909947 */ /* 0x000fea0003800000 */
[----:B------:R-:W2:Y:S01]  /*06e0*/  LDC.64 R10, c[0x0][0x388] ;  /* 0x0000e200ff0a7b82 */ /* 0x000ea20000000a00 */
[CC--:B------:R-:W-:Y:S02]  /*06f0*/  IMAD R9, R7.reuse, R8.reuse, R5 ;  /* 0x0000000807097224 */ /* 0x0c0fe400078e0205 */
[----:B------:R-:W-:-:S05]  /*0700*/  IMAD R15, R7, R8, R0 ;  /* 0x00000008070f7224 */ /* 0x000fca00078e0200 */
[----:B-1----:R-:W1:Y:S01]  /*0710*/  LDC.64 R18, c[0x0][0x398] ;  /* 0x0000e600ff127b82 */ /* 0x002e620000000a00 */
[----:B--2---:R-:W-:-:S06]  /*0720*/  IMAD.WIDE.U32 R16, R9, 0x4, R10 ;  /* 0x0000000409107825 */ /* 0x004fcc00078e000a */
[----:B0-----:R-:W2:Y:S01]  /*0730*/  LDG.E R16, desc[UR4][R16.64] ;  /* 0x0000000410107981 */ /* 0x001ea2000c1e1900 */
[----:B-1----:R-:W-:-:S03]  /*0740*/  IMAD.WIDE R18, R15, 0x4, R18 ;  /* 0x000000040f127825 */ /* 0x002fc600078e0212 */
[----:B------:R-:W2:Y:S04]  /*0750*/  LDG.E R15, desc[UR4][R12.64] ;  /* 0x000000040c0f7981 */ /* 0x000ea8000c1e1900 */
[----:B------:R-:W2:Y:S01]  /*0760*/  LDG.E R21, desc[UR4][R18.64] ;  /* 0x0000000412157981 */ /* 0x000ea2000c1e1900 */
[----:B------:R-:W-:Y:S01]  /*0770*/  IADD3 R23, PT, PT, R9, R8, RZ ;  /* 0x0000000809177210 */ /* 0x000fe20007ffe0ff */
[----:B--2---:R-:W-:-:S04]  /*0780*/  FFMA R9, R16, R15, R21 ;  /* 0x0000000f10097223 */ /* 0x004fc80000000015 */
[----:B------:R-:W-:-:S04]  /*0790*/  IMAD.WIDE.U32 R20, R23, 0x4, R10 ;  /* 0x0000000417147825 */ /* 0x000fc800078e000a */
[C---:B------:R-:W-:Y:S01]  /*07a0*/  IMAD.WIDE.U32 R14, R8.reuse, 0x4, R18 ;  /* 0x00000004080e7825 */ /* 0x040fe200078e0012 */
[----:B------:R0:W-:Y:S04]  /*07b0*/  STG.E desc[UR4][R18.64], R9 ;  /* 0x0000000912007986 */ /* 0x0001e8000c101904 */
[----:B------:R-:W2:Y:S04]  /*07c0*/  LDG.E R20, desc[UR4][R20.64] ;  /* 0x0000000414147981 */ /* 0x000ea8000c1e1900 */
[----:B------:R-:W2:Y:S04]  /*07d0*/  LDG.E R25, desc[UR4][R12.64] ;  /* 0x000000040c197981 */ /* 0x000ea8000c1e1900 */
[----:B------:R-:W2:Y:S01]  /*07e0*/  LDG.E R27, desc[UR4][R14.64] ;  /* 0x000000040e1b7981 */ /* 0x000ea2000c1e1900 */
[----:B------:R-:W-:Y:S01]  /*07f0*/  IADD3 R29, PT, PT, R23, R8, RZ ;  /* 0x00000008171d7210 */ /* 0x000fe20007ffe0ff */
[----:B------:R-:W-:-:S04]  /*0800*/  IMAD.WIDE.U32 R16, R8, 0x4, R14 ;  /* 0x0000000408107825 */ /* 0x000fc800078e000e */
[----:B------:R-:W-:-:S04]  /*0810*/  IMAD.WIDE.U32 R22, R29, 0x4, R10 ;  /* 0x000000041d167825 */ /* 0x000fc800078e000a */
[----:B--2---:R-:W-:-:S05]  /*0820*/  FFMA R25, R20, R25, R27 ;  /* 0x0000001914197223 */ /* 0x004fca000000001b */
[----:B------:R1:W-:Y:S04]  /*0830*/  STG.E desc[UR4][R14.64], R25 ;  /* 0x000000190e007986 */ /* 0x0003e8000c101904 */
[----:B------:R-:W2:Y:S04]  /*0840*/  LDG.E R22, desc[UR4][R22.64] ;  /* 0x0000000416167981 */ /* 0x000ea8000c1e1900 */
[----:B------:R-:W2:Y:S04]  /*0850*/  LDG.E R27, desc[UR4][R12.64] ;  /* 0x000000040c1b7981 */ /* 0x000ea8000c1e1900 */
[----:B0-----:R-:W2:Y:S01]  /*0860*/  LDG.E R9, desc[UR4][R16.64] ;  /* 0x0000000410097981 */ /* 0x001ea2000c1e1900 */
[----:B------:R-:W-:-:S05]  /*0870*/  IADD3 R19, PT, PT, R29, R8, RZ ;  /* 0x000000081d137210 */ /* 0x000fca0007ffe0ff */
[----:B------:R-:W-:-:S04]  /*0880*/  IMAD.WIDE.U32 R18, R19, 0x4, R10 ;  /* 0x0000000413127825 */ /* 0x000fc800078e000a */
[----:B------:R-:W-:-:S04]  /*0890*/  IMAD.WIDE.U32 R10, R8, 0x4, R16 ;  /* 0x00000004080a7825 */ /* 0x000fc800078e0010 */
[----:B--2---:R-:W-:-:S05]  /*08a0*/  FFMA R9, R22, R27, R9 ;  /* 0x0000001b16097223 */ /* 0x004fca0000000009 */
[----:B------:R2:W-:Y:S04]  /*08b0*/  STG.E desc[UR4][R16.64], R9 ;  /* 0x0000000910007986 */ /* 0x0005e8000c101904 */
[----:B------:R-:W3:Y:S04]  /*08c0*/  LDG.E R18, desc[UR4][R18.64] ;  /* 0x0000000412127981 */ /* 0x000ee8000c1e1900 */
[----:B------:R-:W3:Y:S04]  /*08d0*/  LDG.E R21, desc[UR4][R12.64] ;  /* 0x000000040c157981 */ /* 0x000ee8000c1e1900 */
[----:B-1----:R-:W3:Y:S01]  /*08e0*/  LDG.E R15, desc[UR4][R10.64] ;  /* 0x000000040a0f7981 */ /* 0x002ee2000c1e1900 */
[----:B------:R-:W-:Y:S01]  /*08f0*/  IADD3 R7, PT, PT, R7, 0x4, RZ ;  /* 0x0000000407077810 */ /* 0x000fe20007ffe0ff */
[----:B---3--:R-:W-:-:S05]  /*0900*/  FFMA R15, R18, R21, R15 ;  /* 0x00000015120f7223 */ /* 0x008fca000000000f */
[----:B------:R2:W-:Y:S02]  /*0910*/  STG.E desc[UR4][R10.64], R15 ;  /* 0x0000000f0a007986 */ /* 0x0005e4000c101904 */
.L_x_3:
[----:B------:R-:W-:Y:S05]  /*0920*/  @!P2 BRA `(.L_x_2) ;  /* 0x000000000084a947 */ /* 0x000fea0003800000 */
[----:B------:R-:W-:-:S13]  /*0930*/  ISETP.NE.AND P1, PT, R4, 0x1, PT ;  /* 0x000000010400780c */ /* 0x000fda0003f25270 */
[----:B--2---:R-:W2:Y:S01]  /*0940*/  @P1 LDC.64 R10, c[0x0][0x388] ;  /* 0x0000e200ff0a1b82 */ /* 0x004ea20000000a00 */
[CC--:B-1----:R-:W-:Y:S02]  /*0950*/  @P1 IMAD R21, R7.reuse, R8.reuse, R5 ;  /* 0x0000000807151224 */ /* 0x0c2fe400078e0205 */
[----:B------:R-:W-:-:S05]  /*0960*/  @P1 IMAD R9, R7, R8, R0 ;  /* 0x0000000807091224 */ /* 0x000fca00078e0200 */
[----:B------:R-:W1:Y:S01]  /*0970*/  @P1 LDC.64 R14, c[0x0][0x398] ;  /* 0x0000e600ff0e1b82 */ /* 0x000e620000000a00 */
[----:B--2---:R-:W-:-:S06]  /*0980*/  @P1 IMAD.WIDE.U32 R16, R21, 0x4, R10 ;  /* 0x0000000415101825 */ /* 0x004fcc00078e000a */
[----:B0-----:R-:W2:Y:S01]  /*0990*/  @P1 LDG.E R16, desc[UR4][R16.64] ;  /* 0x0000000410101981 */ /* 0x001ea2000c1e1900 */
[----:B-1----:R-:W-:-:S03]  /*09a0*/  @P1 IMAD.WIDE R14, R9, 0x4, R14 ;  /* 0x00000004090e1825 */ /* 0x002fc600078e020e */
[----:B------:R-:W2:Y:S04]  /*09b0*/  @P1 LDG.E R9, desc[UR4][R12.64] ;  /* 0x000000040c091981 */ /* 0x000ea8000c1e1900 */
[----:B------:R-:W2:Y:S01]  /*09c0*/  @P1 LDG.E R19, desc[UR4][R14.64] ;  /* 0x000000040e131981 */ /* 0x000ea2000c1e1900 */
[----:B------:R-:W-:-:S05]  /*09d0*/  @P1 IADD3 R21, PT, PT, R21, R8, RZ ;  /* 0x0000000815151210 */ /* 0x000fca0007ffe0ff */
[----:B------:R-:W-:-:S04]  /*09e0*/  @P1 IMAD.WIDE.U32 R20, R21, 0x4, R10 ;  /* 0x0000000415141825 */ /* 0x000fc800078e000a */
[C---:B------:R-:W-:Y:S01]  /*09f0*/  @P1 IMAD.WIDE.U32 R10, R8.reuse, 0x4, R14 ;  /* 0x00000004080a1825 */ /* 0x040fe200078e000e */
[----:B------:R-:W-:-:S03]  /*0a00*/  LOP3.LUT P2, RZ, R8, 0x1, RZ, 0xc0, !PT ;  /* 0x0000000108ff7812 */ /* 0x000fc6000784c0ff */
[----:B--2---:R-:W-:-:S10]  /*0a10*/  @P1 FFMA R9, R16, R9, R19 ;  /* 0x0000000910091223 */ /* 0x004fd40000000013 */
[----:B------:R-:W0:Y:S01]  /*0a20*/  @P2 LDC.64 R18, c[0x0][0x388] ;  /* 0x0000e200ff122b82 */ /* 0x000e220000000a00 */
[----:B------:R3:W-:Y:S04]  /*0a30*/  @P1 STG.E desc[UR4][R14.64], R9 ;  /* 0x000000090e001986 */ /* 0x0007e8000c101904 */
[----:B------:R-:W2:Y:S03]  /*0a40*/  @P1 LDG.E R20, desc[UR4][R20.64] ;  /* 0x0000000414141981 */ /* 0x000ea6000c1e1900 */
[----:B------:R-:W1:Y:S01]  /*0a50*/  @P2 LDC.64 R16, c[0x0][0x398] ;  /* 0x0000e600ff102b82 */ /* 0x000e620000000a00 */
[----:B------:R-:W2:Y:S04]  /*0a60*/  @P1 LDG.E R23, desc[UR4][R12.64] ;  /* 0x000000040c171981 */ /* 0x000ea8000c1e1900 */
[----:B------:R-:W2:Y:S01]  /*0a70*/  @P1 LDG.E R25, desc[UR4][R10.64] ;  /* 0x000000040a191981 */ /* 0x000ea2000c1e1900 */
[----:B------:R-:W-:-:S05]  /*0a80*/  @P1 IADD3 R7, PT, PT, R7, 0x2, RZ ;  /* 0x0000000207071810 */ /* 0x000fca0007ffe0ff */
[CC--:B------:R-:W-:Y:S02]  /*0a90*/  @P2 IMAD R27, R7.reuse, R8.reuse, R5 ;  /* 0x00000008071b2224 */ /* 0x0c0fe400078e0205 */
[----:B------:R-:W-:Y:S02]  /*0aa0*/  @P2 IMAD R7, R7, R8, R0 ;  /* 0x0000000807072224 */ /* 0x000fe400078e0200 */
[----:B0-----:R-:W-:-:S04]  /*0ab0*/  @P2 IMAD.WIDE.U32 R18, R27, 0x4, R18 ;  /* 0x000000041b122825 */ /* 0x001fc800078e0012 */
[----:B-1----:R-:W-:-:S04]  /*0ac0*/  @P2 IMAD.WIDE R16, R7, 0x4, R16 ;  /* 0x0000000407102825 */ /* 0x002fc800078e0210 */
[----:B--2---:R-:W-:-:S05]  /*0ad0*/  @P1 FFMA R23, R20, R23, R25 ;  /* 0x0000001714171223 */ /* 0x004fca0000000019 */
[----:B------:R3:W-:Y:S04]  /*0ae0*/  @P1 STG.E desc[UR4][R10.64], R23 ;  /* 0x000000170a001986 */ /* 0x0007e8000c101904 */
[----:B------:R-:W2:Y:S04]  /*0af0*/  @P2 LDG.E R13, desc[UR4][R12.64] ;  /* 0x000000040c0d2981 */ /* 0x000ea8000c1e1900 */
[----:B------:R-:W2:Y:S04]  /*0b00*/  @P2 LDG.E R18, desc[UR4][R18.64] ;  /* 0x0000000412122981 */ /* 0x000ea8000c1e1900 */
[----:B------:R-:W2:Y:S02]  /*0b10*/  @P2 LDG.E R7, desc[UR4][R16.64] ;  /* 0x0000000410072981 */ /* 0x000ea4000c1e1900 */
[----:B--2---:R-:W-:-:S05]  /*0b20*/  @P2 FFMA R7, R18, R13, R7 ;  /* 0x0000000d12072223 */ /* 0x004fca0000000007 */
[----:B------:R3:W-:Y:S02]  /*0b30*/  @P2 STG.E desc[UR4][R16.64], R7 ;  /* 0x0000000710002986 */ /* 0x0007e4000c101904 */
.L_x_2:
[----:B------:R-:W-:-:S04]  /*0b40*/  IADD3 R5, PT, PT, R5, 0x1, RZ ;  /* 0x0000000105057810 */ /* 0x000fc80007ffe0ff */
[----:B------:R-:W-:-:S13]  /*0b50*/  ISETP.NE.AND P1, PT, R5, R8, PT ;  /* 0x000000080500720c */ /* 0x000fda0003f25270 */
[----:B------:R-:W-:Y:S05]  /*0b60*/  @P1 BRA `(.L_x_4) ;  /* 0xfffffff400681947 */ /* 0x000fea000383ffff */
[----:B0-----:R-:W-:Y:S05]  /*0b70*/  EXIT ;  /* 0x000000000000794d */ /* 0x001fea0003800000 */
.L_x_5:
[----:B------:R-:W-:-:S00]  /*0b80*/  BRA `(.L_x_5) ;  /* 0xfffffffc00fc7947 */ /* 0x000fc0000383ffff */
[----:B------:R-:W-:-:S00]  /*0b90*/  NOP ;  /* 0x0000000000007918 */ /* 0x000fc00000000000 */
        /* <DEDUP_REMOVED lines=14> */
.L_x_18:


//--------------------- .text._Z10matmul_rowiiPfS_S_ --------------------------
	.section	.text._Z10matmul_rowiiPfS_S_,"ax",@progbits
	.align	128
        .global         _Z10matmul_rowiiPfS_S_
        .type           _Z10matmul_rowiiPfS_S_,@function
        .size           _Z10matmul_rowiiPfS_S_,(.L_x_19 - _Z10matmul_rowiiPfS_S_)
        .other          _Z10matmul_rowiiPfS_S_,@"STO_CUDA_ENTRY STV_DEFAULT"
_Z10matmul_rowiiPfS_S_:
.text._Z10matmul_rowiiPfS_S_:
[----:B------:R-:W-:Y:S01]  /*0000*/  LDC R1, c[0x0][0x37c] ;  /* 0x0000df00ff017b82 */ /* 0x000fe20000000800 */
[----:B------:R-:W0:Y:S07]  /*0010*/  S2R R3, SR_TID.Y ;  /* 0x0000000000037919 */ /* 0x000e2e0000002200 */
[----:B------:R-:W0:Y:S08]  /*0020*/  S2UR UR4, SR_CTAID.Y ;  /* 0x00000000000479c3 */ /* 0x000e300000002600 */
[----:B------:R-:W0:Y:S08]  /*0030*/  LDC R8, c[0x0][0x364] ;  /* 0x0000d900ff087b82 */ /* 0x000e300000000800 */
[----:B------:R-:W1:Y:S01]  /*0040*/  LDC R9, c[0x0][0x380] ;  /* 0x0000e000ff097b82 */ /* 0x000e620000000800 */
[----:B0-----:R-:W-:Y:S01]  /*0050*/  IMAD R8, R8, UR4, R3 ;  /* 0x0000000408087c24 */ /* 0x001fe2000f8e0203 */
[----:B-1----:R-:W-:-:S04]  /*0060*/  ISETP.GE.AND P0, PT, R9, 0x1, PT ;  /* 0x000000010900780c */ /* 0x002fc80003f06270 */
[----:B------:R-:W-:-:S13]  /*0070*/  ISETP.GE.OR P0, PT, R8, R9, !P0 ;  /* 0x000000090800720c */ /* 0x000fda0004706670 */
[----:B------:R-:W-:Y:S05]  /*0080*/  @P0 EXIT ;  /* 0x000000000000094d */ /* 0x000fea0003800000 */
[----:B------:R-:W0:Y:S01]  /*0090*/  LDC.64 R2, c[0x0][0x398] ;  /* 0x0000e600ff027b82 */ /* 0x000e220000000a00 */
[----:B------:R-:W-:Y:S01]  /*00a0*/  IMAD R6, R8, R9, RZ ;  /* 0x0000000908067224 */ /* 0x000fe200078e02ff */
[C---:B------:R-:W-:Y:S01]  /*00b0*/  LOP3.LUT R7, R9.reuse, 0x7, RZ, 0xc0, !PT ;  /* 0x0000000709077812 */ /* 0x040fe200078ec0ff */
[----:B------:R-:W1:Y:S01]  /*00c0*/  LDCU.64 UR6, c[0x0][0x358] ;  /* 0x00006b00ff0677ac */ /* 0x000e620008000a00 */
[----:B------:R-:W-:-:S03]  /*00d0*/  LOP3.LUT R4, R9, 0x7ffffff8, RZ, 0xc0, !PT ;  /* 0x7ffffff809047812 */ /* 0x000fc600078ec0ff */
[----:B------:R-:W-:Y:S01]  /*00e0*/  VIADD R0, R7, 0xffffffff ;  /* 0xffffffff07007836 */ /* 0x000fe20000000000 */
[----:B------:R-:W-:-:S04]  /*00f0*/  UMOV UR4, URZ ;  /* 0x000000ff00047c82 */ /* 0x000fc80008000000 */
[----:B------:R-:W-:Y:S01]  /*0100*/  ISETP.GE.U32.AND P0, PT, R0, 0x3, PT ;  /* 0x000000030000780c */ /* 0x000fe20003f06070 */
[----:B------:R-:W-:Y:S02]  /*0110*/  IMAD.MOV R0, RZ, RZ, -R4 ;  /* 0x000000ffff007224 */ /* 0x000fe400078e0a04 */
[----:B0-----:R-:W-:-:S03]  /*0120*/  IMAD.WIDE.U32 R2, R6, 0x4, R2 ;  /* 0x0000000406027825 */ /* 0x001fc600078e0002 */
[----:B------:R-:W-:Y:S02]  /*0130*/  IADD3 R5, P1, PT, R2, 0x10, RZ ;  /* 0x0000001002057810 */ /* 0x000fe40007f3e0ff */
[----:B------:R-:W-:Y:S02]  /*0140*/  LOP3.LUT R2, R9, 0x3, RZ, 0xc0, !PT ;  /* 0x0000000309027812 */ /* 0x000fe400078ec0ff */
[----:B-1----:R-:W-:-:S09]  /*0150*/  IADD3.X R3, PT, PT, RZ, R3, RZ, P1, !PT ;  /* 0x00000003ff037210 */ /* 0x002fd20000ffe4ff */
.L_x_11:
[----:B0123--:R-:W0:Y:S01]  /*0160*/  LDC.64 R12, c[0x0][0x380] ;  /* 0x0000e000ff0c7b82 */ /* 0x00fe220000000a00 */
[----:B------:R-:W-:-:S07]  /*0170*/  HFMA2 R18, -RZ, RZ, 0, 0 ;  /* 0x00000000ff127431 */ /* 0x000fce00000001ff */
[----:B------:R-:W1:Y:S01]  /*0180*/  LDC.64 R10, c[0x0][0x388] ;  /* 0x0000e200ff0a7b82 */ /* 0x000e620000000a00 */
[----:B0-----:R-:W-:Y:S01]  /*0190*/  ISETP.GE.U32.AND P2, PT, R12, 0x8, PT ;  /* 0x000000080c00780c */ /* 0x001fe20003f46070 */
[----:B------:R-:W-:Y:S02]  /*01a0*/  IMAD R13, R8, R13, UR4 ;  /* 0x00000004080d7e24 */ /* 0x000fe4000f8e020d */
[----:B------:R-:W-:Y:S01]  /*01b0*/  IMAD R9, R12, UR4, RZ ;  /* 0x000000040c097c24 */ /* 0x000fe2000f8e02ff */
[----:B------:R-:W-:Y:S01]  /*01c0*/  UIADD3 UR4, UPT, UPT, UR4, 0x1, URZ ;  /* 0x0000000104047890 */ /* 0x000fe2000fffe0ff */
[----:B-1----:R-:W-:-:S05]  /*01d0*/  IMAD.WIDE R10, R13, 0x4, R10 ;  /* 0x000000040d0a7825 */ /* 0x002fca00078e020a */
[----:B------:R-:W-:-:S03]  /*01e0*/  ISETP.NE.AND P1, PT, R12, UR4, PT ;  /* 0x000000040c007c0c */ /* 0x000fc6000bf25270 */
[----:B------:R-:W-:Y:S10]  /*01f0*/  @!P2 BRA `(.L_x_6) ;  /* 0x0000000000e8a947 */ /* 0x000ff40003800000 */
[----:B------:R-:W0:Y:S01]  /*0200*/  LDC.64 R14, c[0x0][0x390] ;  /* 0x0000e400ff0e7b82 */ /* 0x000e220000000a00 */
[----:B------:R-:W-:Y:S01]  /*0210*/  IMAD.MOV.U32 R18, RZ, RZ, R5 ;  /* 0x000000ffff127224 */ /* 0x000fe200078e0005 */
[----:B------:R-:W-:Y:S02]  /*0220*/  MOV R23, R3 ;  /* 0x0000000300177202 */ /* 0x000fe40000000f00 */
[----:B------:R-:W-:Y:S01]  /*0230*/  MOV R13, R0 ;  /* 0x00000000000d7202 */ /* 0x000fe20000000f00 */
[----:B0-----:R-:W-:-:S03]  /*0240*/  IMAD.WIDE.U32 R14, R9, 0x4, R14 ;  /* 0x00000004090e7825 */ /* 0x001fc600078e000e */
[----:B------:R-:W-:-:S05]  /*0250*/  IADD3 R20, P2, PT, R14, 0x10, RZ ;  /* 0x000000100e147810 */ /* 0x000fca0007f5e0ff */
[----:B------:R-:W-:-:S08]  /*0260*/  IMAD.X R17, RZ, RZ, R15, P2 ;  /* 0x000000ffff117224 */ /* 0x000fd000010e060f */
.L_x_7:
[----:B------:R-:W-:Y:S01]  /*0270*/  IMAD.MOV.U32 R16, RZ, RZ, R20 ;  /* 0x000000ffff107224 */ /* 0x000fe200078e0014 */
[----:B0-----:R-:W-:Y:S01]  /*0280*/  MOV R14, R18 ;  /* 0x00000012000e7202 */ /* 0x001fe20000000f00 */
[----:B------:R-:W-:Y:S01]  /*0290*/  IMAD.MOV.U32 R15, RZ, RZ, R23 ;  /* 0x000000ffff0f7224 */ /* 0x000fe200078e0017 */
[----:B------:R-:W2:Y:S04]  /*02a0*/  LDG.E R18, desc[UR6][R10.64] ;  /* 0x000000060a127981 */ /* 0x000ea8000c1e1900 */
[----:B------:R-:W2:Y:S04]  /*02b0*/  LDG.E R19, desc[UR6][R16.64+-0x10] ;  /* 0xfffff00610137981 */ /* 0x000ea8000c1e1900 */
[----:B------:R-:W2:Y:S04]  /*02c0*/  LDG.E R21, desc[UR6][R14.64+-0x10] ;  /* 0xfffff0060e157981 */ /* 0x000ea8000c1e1900 */
[----:B------:R-:W3:Y:S04]  /*02d0*/  LDG.E R23, desc[UR6][R14.64+-0xc] ;  /* 0xfffff4060e177981 */ /* 0x000ee8000c1e1900 */
[----:B------:R-:W4:Y:S01]  /*02e0*/  LDG.E R25, desc[UR6][R14.64+-0x8] ;  /* 0xfffff8060e197981 */ /* 0x000f22000c1e1900 */
[----:B--2---:R-:W-:-:S05]  /*02f0*/  FFMA R19, R18, R19, R21 ;  /* 0x0000001312137223 */ /* 0x004fca0000000015 */
[----:B------:R0:W-:Y:S04]  /*0300*/  STG.E desc[UR6][R14.64+-0x10], R19 ;  /* 0xfffff0130e007986 */ /* 0x0001e8000c101906 */
[----:B------:R-:W3:Y:S04]  /*0310*/  LDG.E R18, desc[UR6][R10.64] ;  /* 0x000000060a127981 */ /* 0x000ee8000c1e1900 */
[----:B------:R-:W3:Y:S02]  /*0320*/  LDG.E R21, desc[UR6][R16.64+-0xc] ;  /* 0xfffff40610157981 */ /* 0x000ee4000c1e1900 */
[----:B---3--:R-:W-:-:S05]  /*0330*/  FFMA R21, R18, R21, R23 ;  /* 0x0000001512157223 */ /* 0x008fca0000000017 */
[----:B------:R1:W-:Y:S04]  /*0340*/  STG.E desc[UR6][R14.64+-0xc], R21 ;  /* 0xfffff4150e007986 */ /* 0x0003e8000c101906 */
[----:B------:R-:W4:Y:S04]  /*0350*/  LDG.E R18, desc[UR6][R10.64] ;  /* 0x000000060a127981 */ /* 0x000f28000c1e1900 */
[----:B------:R-:W4:Y:S02]  /*0360*/  LDG.E R23, desc[UR6][R16.64+-0x8] ;  /* 0xfffff80610177981 */ /* 0x000f24000c1e1900 */
[----:B----4-:R-:W-:-:S02]  /*0370*/  FFMA R23, R18, R23, R25 ;  /* 0x0000001712177223 */ /* 0x010fc40000000019 */
[----:B------:R-:W2:Y:S04]  /*0380*/  LDG.E R25, desc[UR6][R14.64+-0x4] ;  /* 0xfffffc060e197981 */ /* 0x000ea8000c1e1900 */
[----:B------:R3:W-:Y:S04]  /*0390*/  STG.E desc[UR6][R14.64+-0x8], R23 ;  /* 0xfffff8170e007986 */ /* 0x0007e8000c101906 */
[----:B------:R-:W2:Y:S04]  /*03a0*/  LDG.E R18, desc[UR6][R10.64] ;  /* 0x000000060a127981 */ /* 0x000ea8000c1e1900 */
[----:B0-----:R-:W2:Y:S02]  /*03b0*/  LDG.E R19, desc[UR6][R16.64+-0x4] ;  /* 0xfffffc0610137981 */ /* 0x001ea4000c1e1900 */
[----:B--2---:R-:W-:-:S02]  /*03c0*/  FFMA R19, R18, R19, R25 ;  /* 0x0000001312137223 */ /* 0x004fc40000000019 */
[----:B------:R-:W2:Y:S04]  /*03d0*/  LDG.E R25, desc[UR6][R14.64] ;  /* 0x000000060e197981 */ /* 0x000ea8000c1e1900 */
[----:B------:R0:W-:Y:S04]  /*03e0*/  STG.E desc[UR6][R14.64+-0x4], R19 ;  /* 0xfffffc130e007986 */ /* 0x0001e8000c101906 */
[----:B------:R-:W2:Y:S04]  /*03f0*/  LDG.E R18, desc[UR6][R10.64] ;  /* 0x000000060a127981 */ /* 0x000ea8000c1e1900 */
[----:B-1----:R-:W2:Y:S02]  /*0400*/  LDG.E R21, desc[UR6][R16.64] ;  /* 0x0000000610157981 */ /* 0x002ea4000c1e1900 */
[----:B--2---:R-:W-:-:S02]  /*0410*/  FFMA R21, R18, R21, R25 ;  /* 0x0000001512157223 */ /* 0x004fc40000000019 */
[----:B------:R-:W2:Y:S04]  /*0420*/  LDG.E R25, desc[UR6][R14.64+0x4] ;  /* 0x000004060e197981 */ /* 0x000ea8000c1e1900 */
[----:B------:R1:W-:Y:S04]  /*0430*/  STG.E desc[UR6][R14.64], R21 ;  /* 0x000000150e007986 */ /* 0x0003e8000c101906 */
[----:B------:R-:W2:Y:S04]  /*0440*/  LDG.E R18, desc[UR6][R10.64] ;  /* 0x000000060a127981 */ /* 0x000ea8000c1e1900 */
[----:B---3--:R-:W2:Y:S02]  /*0450*/  LDG.E R23, desc[UR6][R16.64+0x4] ;  /* 0x0000040610177981 */ /* 0x008ea4000c1e1900 */
[----:B--2---:R-:W-:-:S02]  /*0460*/  FFMA R23, R18, R23, R25 ;  /* 0x0000001712177223 */ /* 0x004fc40000000019 */
[----:B------:R-:W2:Y:S04]  /*0470*/  LDG.E R25, desc[UR6][R14.64+0x8] ;  /* 0x000008060e197981 */ /* 0x000ea8000c1e1900 */
[----:B------:R3:W-:Y:S04]  /*0480*/  STG.E desc[UR6][R14.64+0x4], R23 ;  /* 0x000004170e007986 */ /* 0x0007e8000c101906 */
[----:B------:R-:W2:Y:S04]  /*0490*/  LDG.E R18, desc[UR6][R10.64] ;  /* 0x000000060a127981 */ /* 0x000ea8000c1e1900 */
[----:B0-----:R-:W2:Y:S01]  /*04a0*/  LDG.E R19, desc[UR6][R16.64+0x8] ;  /* 0x0000080610137981 */ /* 0x001ea2000c1e1900 */
[----:B------:R-:W-:Y:S01]  /*04b0*/  IADD3 R13, PT, PT, R13, 0x8, RZ ;  /* 0x000000080d0d7810 */ /* 0x000fe20007ffe0ff */
[----:B--2---:R-:W-:-:S02]  /*04c0*/  FFMA R19, R18, R19, R25 ;  /* 0x0000001312137223 */ /* 0x004fc40000000019 */
[----:B------:R-:W2:Y:S04]  /*04d0*/  LDG.E R25, desc[UR6][R14.64+0xc] ;  /* 0x00000c060e197981 */ /* 0x000ea8000c1e1900 */
[----:B------:R0:W-:Y:S04]  /*04e0*/  STG.E desc[UR6][R14.64+0x8], R19 ;  /* 0x000008130e007986 */ /* 0x0001e8000c101906 */
[----:B------:R-:W2:Y:S04]  /*04f0*/  LDG.E R18, desc[UR6][R10.64] ;  /* 0x000000060a127981 */ /* 0x000ea8000c1e1900 */
[----:B-1----:R1:W2:Y:S01]  /*0500*/  LDG.E R21, desc[UR6][R16.64+0xc] ;  /* 0x00000c0610157981 */ /* 0x0022a2000c1e1900 */
[----:B------:R-:W-:-:S02]  /*0510*/  ISETP.NE.AND P2, PT, R13, RZ, PT ;  /* 0x000000ff0d00720c */ /* 0x000fc40003f45270 */
[----:B------:R-:W-:-:S05]  /*0520*/  IADD3 R20, P3, PT, R16, 0x20, RZ ;  /* 0x0000002010147810 */ /* 0x000fca0007f7e0ff */
[----:B-1----:R-:W-:Y:S02]  /*0530*/  IMAD.X R17, RZ, RZ, R17, P3 ;  /* 0x000000ffff117224 */ /* 0x002fe400018e0611 */
[----:B--2---:R-:W-:Y:S01]  /*0540*/  FFMA R21, R18, R21, R25 ;  /* 0x0000001512157223 */ /* 0x004fe20000000019 */
[----:B------:R-:W-:-:S04]  /*0550*/  IADD3 R18, P4, PT, R14, 0x20, RZ ;  /* 0x000000200e127810 */ /* 0x000fc80007f9e0ff */
[----:B------:R0:W-:Y:S01]  /*0560*/  STG.E desc[UR6][R14.64+0xc], R21 ;  /* 0x00000c150e007986 */ /* 0x0001e2000c101906 */
[----:B---3--:R-:W-:Y:S01]  /*0570*/  IADD3.X R23, PT, PT, RZ, R15, RZ, P4, !PT ;  /* 0x0000000fff177210 */ /* 0x008fe200027fe4ff */
[----:B------:R-:W-:Y:S07]  /*0580*/  @P2 BRA `(.L_x_7) ;  /* 0xfffffffc00382947 */ /* 0x000fee000383ffff */
[----:B------:R-:W-:-:S07]  /*0590*/  IMAD.MOV.U32 R18, RZ, RZ, R4 ;  /* 0x000000ffff127224 */ /* 0x000fce00078e0004 */
.L_x_6:
[----:B------:R-:W-:-:S13]  /*05a0*/  ISETP.NE.AND P2, PT, R7, RZ, PT ;  /* 0x000000ff0700720c */ /* 0x000fda0003f45270 */
[----:B------:R-:W-:Y:S05]  /*05b0*/  @!P2 BRA `(.L_x_8) ;  /* 0x000000040048a947 */ /* 0x000fea0003800000 */
[----:B------:R-:W-:Y:S01]  /*05c0*/  ISETP.NE.AND P2, PT, R2, RZ, PT ;  /* 0x000000ff0200720c */ /* 0x000fe20003f45270 */
[----:B------:R-:W-:-:S12]  /*05d0*/  @!P0 BRA `(.L_x_9) ;  /* 0x0000000000948947 */ /* 0x000fd80003800000 */
[----:B------:R-:W1:Y:S01]  /*05e0*/  LDC.64 R22, c[0x0][0x390] ;  /* 0x0000e400ff167b82 */ /* 0x000e620000000a00 */
[----:B------:R-:W-:Y:S01]  /*05f0*/  IADD3 R13, PT, PT, R9, R18, RZ ;  /* 0x00000012090d7210 */ /* 0x000fe20007ffe0ff */
[----:B0-----:R-:W-:-:S06]  /*0600*/  IMAD.IADD R15, R6, 0x1, R18 ;  /* 0x00000001060f7824 */ /* 0x001fcc00078e0212 */
[----:B------:R-:W0:Y:S08]  /*0610*/  LDC.64 R20, c[0x0][0x398] ;  /* 0x0000e600ff147b82 */ /* 0x000e300000000a00 */
[----:B------:R-:W2:Y:S01]  /*0620*/  LDC.64 R16, c[0x0][0x398] ;  /* 0x0000e600ff107b82 */ /* 0x000ea20000000a00 */
[----:B-1----:R-:W-:Y:S02]  /*0630*/  IMAD.WIDE.U32 R22, R13, 0x4, R22 ;  /* 0x000000040d167825 */ /* 0x002fe400078e0016 */
[----:B------:R-:W3:Y:S04]  /*0640*/  LDG.E R13, desc[UR6][R10.64] ;  /* 0x000000060a0d7981 */ /* 0x000ee8000c1e1900 */
[----:B------:R-:W3:Y:S01]  /*0650*/  LDG.E R22, desc[UR6][R22.64] ;  /* 0x0000000616167981 */ /* 0x000ee2000c1e1900 */
[----:B0-----:R-:W-:-:S02]  /*0660*/  IMAD.WIDE.U32 R20, R15, 0x4, R20 ;  /* 0x000000040f147825 */ /* 0x001fc400078e0014 */
[----:B------:R-:W0:Y:S03]  /*0670*/  LDC.64 R14, c[0x0][0x390] ;  /* 0x0000e400ff0e7b82 */ /* 0x000e260000000a00 */
[----:B------:R-:W3:Y:S01]  /*0680*/  LDG.E R24, desc[UR6][R20.64] ;  /* 0x0000000614187981 */ /* 0x000ee2000c1e1900 */
[-C--:B------:R-:W-:Y:S02]  /*0690*/  IADD3 R25, P3, PT, R9, R18.reuse, RZ ;  /* 0x0000001209197210 */ /* 0x080fe40007f7e0ff */
[----:B------:R-:W-:Y:S02]  /*06a0*/  IADD3 R19, P4, PT, R6, R18, RZ ;  /* 0x0000001206137210 */ /* 0x000fe40007f9e0ff */
[----:B------:R-:W-:Y:S02]  /*06b0*/  IADD3.X R26, PT, PT, RZ, RZ, RZ, P3, !PT ;  /* 0x000000ffff1a7210 */ /* 0x000fe40001ffe4ff */
[----:B0-----:R-:W-:-:S04]  /*06c0*/  LEA R14, P3, R25, R14, 0x2 ;  /* 0x0000000e190e7211 */ /* 0x001fc800078610ff */
[----:B------:R-:W-:Y:S01]  /*06d0*/  LEA.HI.X R15, R25, R15, R26, 0x2, P3 ;  /* 0x0000000f190f7211 */ /* 0x000fe200018f141a */
[----:B------:R-:W-:Y:S01]  /*06e0*/  IMAD.X R26, RZ, RZ, RZ, P4 ;  /* 0x000000ffff1a7224 */ /* 0x000fe200020e06ff */
[----:B--2---:R-:W-:-:S04]  /*06f0*/  LEA R16, P3, R19, R16, 0x2 ;  /* 0x0000001013107211 */ /* 0x004fc800078610ff */
[----:B------:R-:W-:Y:S01]  /*0700*/  LEA.HI.X R17, R19, R17, R26, 0x2, P3 ;  /* 0x0000001113117211 */ /* 0x000fe200018f141a */
[----:B---3--:R-:W-:-:S05]  /*0710*/  FFMA R13, R13, R22, R24 ;  /* 0x000000160d0d7223 */ /* 0x008fca0000000018 */
[----:B------:R0:W-:Y:S04]  /*0720*/  STG.E desc[UR6][R20.64], R13 ;  /* 0x0000000d14007986 */ /* 0x0001e8000c101906 */
[----:B------:R-:W2:Y:S04]  /*0730*/  LDG.E R19, desc[UR6][R10.64] ;  /* 0x000000060a137981 */ /* 0x000ea8000c1e1900 */
[----:B------:R-:W2:Y:S04]  /*0740*/  LDG.E R22, desc[UR6][R14.64+0x4] ;  /* 0x000004060e167981 */ /* 0x000ea8000c1e1900 */
[----:B------:R-:W2:Y:S04]  /*0750*/  LDG.E R24, desc[UR6][R16.64+0x4] ;  /* 0x0000040610187981 */ /* 0x000ea8000c1e1900 */
[----:B------:R-:W3:Y:S01]  /*0760*/  LDG.E R25, desc[UR6][R16.64+0x8] ;  /* 0x0000080610197981 */ /* 0x000ee2000c1e1900 */
[----:B--2---:R-:W-:-:S05]  /*0770*/  FFMA R19, R19, R22, R24 ;  /* 0x0000001613137223 */ /* 0x004fca0000000018 */
[----:B------:R1:W-:Y:S04]  /*0780*/  STG.E desc[UR6][R16.64+0x4], R19 ;  /* 0x0000041310007986 */ /* 0x0003e8000c101906 */
[----:B------:R-:W3:Y:S04]  /*0790*/  LDG.E R22, desc[UR6][R10.64] ;  /* 0x000000060a167981 */ /* 0x000ee8000c1e1900 */
[----:B------:R-:W3:Y:S02]  /*07a0*/  LDG.E R23, desc[UR6][R14.64+0x8] ;  /* 0x000008060e177981 */ /* 0x000ee4000c1e1900 */
[----:B---3--:R-:W-:-:S02]  /*07b0*/  FFMA R23, R22, R23, R25 ;  /* 0x0000001716177223 */ /* 0x008fc40000000019 */
[----:B------:R-:W2:Y:S04]  /*07c0*/  LDG.E R22, desc[UR6][R16.64+0xc] ;  /* 0x00000c0610167981 */ /* 0x000ea8000c1e1900 */
[----:B------:R1:W-:Y:S04]  /*07d0*/  STG.E desc[UR6][R16.64+0x8], R23 ;  /* 0x0000081710007986 */ /* 0x0003e8000c101906 */
[----:B0-----:R-:W2:Y:S04]  /*07e0*/  LDG.E R20, desc[UR6][R14.64+0xc] ;  /* 0x00000c060e147981 */ /* 0x001ea8000c1e1900 */
[----:B------:R-:W2:Y:S01]  /*07f0*/  LDG.E R13, desc[UR6][R10.64] ;  /* 0x000000060a0d7981 */ /* 0x000ea2000c1e1900 */
[----:B------:R-:W-:Y:S01]  /*0800*/  IADD3 R18, PT, PT, R18, 0x4, RZ ;  /* 0x0000000412127810 */ /* 0x000fe20007ffe0ff */
[----:B--2---:R-:W-:-:S05]  /*0810*/  FFMA R13, R13, R20, R22 ;  /* 0x000000140d0d7223 */ /* 0x004fca0000000016 */
[----:B------:R1:W-:Y:S02]  /*0820*/  STG.E desc[UR6][R16.64+0xc], R13 ;  /* 0x00000c0d10007986 */ /* 0x0003e4000c101906 */
.L_x_9:
[----:B------:R-:W-:Y:S05]  /*0830*/  @!P2 BRA `(.L_x_8) ;  /* 0x0000000000a8a947 */ /* 0x000fea0003800000 */
[----:B------:R-:W-:Y:S02]  /*0840*/  ISETP.NE.AND P3, PT, R2, 0x1, PT ;  /* 0x000000010200780c */ /* 0x000fe40003f65270 */
[----:B------:R-:W-:-:S11]  /*0850*/  LOP3.LUT P2, RZ, R12, 0x1, RZ, 0xc0, !PT ;  /* 0x000000010cff7812 */ /* 0x000fd6000784c0ff */
[----:B------:R-:W-:Y:S05]  /*0860*/  @!P3 BRA `(.L_x_10) ;  /* 0x00000000006cb947 */ /* 0x000fea0003800000 */
[----:B0-----:R-:W0:Y:S01]  /*0870*/  LDC.64 R20, c[0x0][0x390] ;  /* 0x0000e400ff147b82 */ /* 0x001e220000000a00 */
[----:B------:R-:W-:Y:S01]  /*0880*/  IMAD.IADD R15, R9, 0x1, R18 ;  /* 0x00000001090f7824 */ /* 0x000fe200078e0212 */
[----:B-1----:R-:W-:Y:S01]  /*0890*/  IADD3 R17, PT, PT, R6, R18, RZ ;  /* 0x0000001206117210 */ /* 0x002fe20007ffe0ff */
[----:B------:R-:W2:Y:S05]  /*08a0*/  LDG.E R19, desc[UR6][R10.64] ;  /* 0x000000060a137981 */ /* 0x000eaa000c1e1900 */
[----:B------:R-:W1:Y:S01]  /*08b0*/  LDC.64 R12, c[0x0][0x398] ;  /* 0x0000e600ff0c7b82 */ /* 0x000e620000000a00 */
[----:B0-----:R-:W-:-:S07]  /*08c0*/  IMAD.WIDE.U32 R20, R15, 0x4, R20 ;  /* 0x000000040f147825 */ /* 0x001fce00078e0014 */
[----:B------:R-:W0:Y:S01]  /*08d0*/  LDC.64 R14, c[0x0][0x390] ;  /* 0x0000e400ff0e7b82 */ /* 0x000e220000000a00 */
[----:B------:R-:W2:Y:S01]  /*08e0*/  LDG.E R20, desc[UR6][R20.64] ;  /* 0x0000000614147981 */ /* 0x000ea2000c1e1900 */
[----:B-1----:R-:W-:-:S06]  /*08f0*/  IMAD.WIDE.U32 R12, R17, 0x4, R12 ;  /* 0x00000004110c7825 */ /* 0x002fcc00078e000c */
[----:B------:R-:W1:Y:S01]  /*0900*/  LDC.64 R16, c[0x0][0x398] ;  /* 0x0000e600ff107b82 */ /* 0x000e620000000a00 */
[----:B------:R-:W2:Y:S01]  /*0910*/  LDG.E R22, desc[UR6][R12.64] ;  /* 0x000000060c167981 */ /* 0x000ea2000c1e1900 */
[-C--:B------:R-:W-:Y:S02]  /*0920*/  IADD3 R23, P4, PT, R9, R18.reuse, RZ ;  /* 0x0000001209177210 */ /* 0x080fe40007f9e0ff */
[----:B------:R-:W-:-:S03]  /*0930*/  IADD3 R25, P3, PT, R6, R18, RZ ;  /* 0x0000001206197210 */ /* 0x000fc60007f7e0ff */
[----:B------:R-:W-:Y:S01]  /*0940*/  IMAD.X R24, RZ, RZ, RZ, P4 ;  /* 0x000000ffff187224 */ /* 0x000fe200020e06ff */
[----:B------:R-:W-:Y:S02]  /*0950*/  IADD3.X R26, PT, PT, RZ, RZ, RZ, P3, !PT ;  /* 0x000000ffff1a7210 */ /* 0x000fe40001ffe4ff */
[----:B0-----:R-:W-:-:S04]  /*0960*/  LEA R14, P4, R23, R14, 0x2 ;  /* 0x0000000e170e7211 */ /* 0x001fc800078810ff */
[----:B------:R-:W-:Y:S02]  /*0970*/  LEA.HI.X R15, R23, R15, R24, 0x2, P4 ;  /* 0x0000000f170f7211 */ /* 0x000fe400020f1418 */
[----:B-1----:R-:W-:-:S04]  /*0980*/  LEA R16, P5, R25, R16, 0x2 ;  /* 0x0000001019107211 */ /* 0x002fc800078a10ff */
[----:B------:R-:W-:Y:S01]  /*0990*/  LEA.HI.X R17, R25, R17, R26, 0x2, P5 ;  /* 0x0000001119117211 */ /* 0x000fe200028f141a */
[----:B--2---:R-:W-:-:S05]  /*09a0*/  FFMA R19, R19, R20, R22 ;  /* 0x0000001413137223 */ /* 0x004fca0000000016 */
[----:B------:R2:W-:Y:S04]  /*09b0*/  STG.E desc[UR6][R12.64], R19 ;  /* 0x000000130c007986 */ /* 0x0005e8000c101906 */
[----:B------:R-:W3:Y:S04]  /*09c0*/  LDG.E R15, desc[UR6][R14.64+0x4] ;  /* 0x000004060e0f7981 */ /* 0x000ee8000c1e1900 */
[----:B------:R-:W3:Y:S04]  /*09d0*/  LDG.E R20, desc[UR6][R10.64] ;  /* 0x000000060a147981 */ /* 0x000ee8000c1e1900 */
[----:B------:R-:W3:Y:S01]  /*09e0*/  LDG.E R21, desc[UR6][R16.64+0x4] ;  /* 0x0000040610157981 */ /* 0x000ee2000c1e1900 */
[----:B------:R-:W-:-:S02]  /*09f0*/  VIADD R18, R18, 0x2 ;  /* 0x0000000212127836 */ /* 0x000fc40000000000 */
[----:B---3--:R-:W-:-:S05]  /*0a00*/  FFMA R21, R20, R15, R21 ;  /* 0x0000000f14157223 */ /* 0x008fca0000000015 */
[----:B------:R2:W-:Y:S02]  /*0a10*/  STG.E desc[UR6][R16.64+0x4], R21 ;  /* 0x0000041510007986 */ /* 0x0005e4000c101906 */
.L_x_10:
[----:B------:R-:W-:Y:S05]  /*0a20*/  @!P2 BRA `(.L_x_8) ;  /* 0x00000000002ca947 */ /* 0x000fea0003800000 */
[----:B0-----:R-:W0:Y:S01]  /*0a30*/  LDC.64 R14, c[0x0][0x390] ;  /* 0x0000e400ff0e7b82 */ /* 0x001e220000000a00 */
[----:B------:R-:W-:Y:S01]  /*0a40*/  IADD3 R9, PT, PT, R9, R18, RZ ;  /* 0x0000001209097210 */ /* 0x000fe20007ffe0ff */
[----:B-12---:R-:W-:Y:S01]  /*0a50*/  IMAD.IADD R17, R6, 0x1, R18 ;  /* 0x0000000106117824 */ /* 0x006fe200078e0212 */
[----:B------:R-:W2:Y:S05]  /*0a60*/  LDG.E R10, desc[UR6][R10.64] ;  /* 0x000000060a0a7981 */ /* 0x000eaa000c1e1900 */
[----:B------:R-:W1:Y:S01]  /*0a70*/  LDC.64 R12, c[0x0][0x398] ;  /* 0x0000e600ff0c7b82 */ /* 0x000e620000000a00 */
[----:B0-----:R-:W-:-:S06]  /*0a80*/  IMAD.WIDE.U32 R14, R9, 0x4, R14 ;  /* 0x00000004090e7825 */ /* 0x001fcc00078e000e */
[----:B------:R-:W2:Y:S01]  /*0a90*/  LDG.E R15, desc[UR6][R14.64] ;  /* 0x000000060e0f7981 */ /* 0x000ea2000c1e1900 */
[----:B-1----:R-:W-:-:S05]  /*0aa0*/  IMAD.WIDE.U32 R12, R17, 0x4, R12 ;  /* 0x00000004110c7825 */ /* 0x002fca00078e000c */
[----:B------:R-:W2:Y:S02]  /*0ab0*/  LDG.E R9, desc[UR6][R12.64] ;  /* 0x000000060c097981 */ /* 0x000ea4000c1e1900 */
[----:B--2---:R-:W-:-:S05]  /*0ac0*/  FFMA R9, R10, R15, R9 ;  /* 0x0000000f0a097223 */ /* 0x004fca0000000009 */
[----:B------:R3:W-:Y:S02]  /*0ad0*/  STG.E desc[UR6][R12.64], R9 ;  /* 0x000000090c007986 */ /* 0x0007e4000c101906 */
.L_x_8:
[----:B------:R-:W-:Y:S05]  /*0ae0*/  @P1 BRA `(.L_x_11) ;  /* 0xfffffff4009c1947 */ /* 0x000fea000383ffff */
[----:B------:R-:W-:Y:S05]  /*0af0*/  EXIT ;  /* 0x000000000000794d */ /* 0x000fea0003800000 */
.L_x_12:
        /* <DEDUP_REMOVED lines=16> */
.L_x_19:


//--------------------- .text._Z11matmul_elemiiPfS_S_ --------------------------
	.section	.text._Z11matmul_elemiiPfS_S_,"ax",@progbits
	.align	128
        .global         _Z11matmul_elemiiPfS_S_
        .type           _Z11matmul_elemiiPfS_S_,@function
        .size           _Z11matmul_elemiiPfS_S_,(.L_x_20 - _Z11matmul_elemiiPfS_S_)
        .other          _Z11matmul_elemiiPfS_S_,@"STO_CUDA_ENTRY STV_DEFAULT"
_Z11matmul_elemiiPfS_S_:
.text._Z11matmul_elemiiPfS_S_:
[----:B------:R-:W-:Y:S01]  /*0000*/  LDC R1, c[0x0][0x37c] ;  /* 0x0000df00ff017b82 */ /* 0x000fe20000000800 */
[----:B------:R-:W0:Y:S07]  /*0010*/  S2R R3, SR_TID.X ;  /* 0x0000000000037919 */ /* 0x000e2e0000002100 */
[----:B------:R-:W0:Y:S01]  /*0020*/  S2UR UR4, SR_CTAID.X ;  /* 0x00000000000479c3 */ /* 0x000e220000002500 */
[----:B------:R-:W1:Y:S01]  /*0030*/  LDCU.64 UR18, c[0x0][0x380] ;  /* 0x00007000ff1277ac */ /* 0x000e620008000a00 */
[----:B------:R-:W2:Y:S06]  /*0040*/  S2R R2, SR_TID.Y ;  /* 0x0000000000027919 */ /* 0x000eac0000002200 */
[----:B------:R-:W0:Y:S08]  /*0050*/  LDC R0, c[0x0][0x360] ;  /* 0x0000d800ff007b82 */ /* 0x000e300000000800 */
[----:B------:R-:W2:Y:S08]  /*0060*/  S2UR UR5, SR_CTAID.Y ;  /* 0x00000000000579c3 */ /* 0x000eb00000002600 */
[----:B------:R-:W2:Y:S01]  /*0070*/  LDC R5, c[0x0][0x364] ;  /* 0x0000d900ff057b82 */ /* 0x000ea20000000800 */
[----:B0-----:R-:W-:-:S05]  /*0080*/  IMAD R0, R0, UR4, R3 ;  /* 0x0000000400007c24 */ /* 0x001fca000f8e0203 */
[----:B-1----:R-:W-:Y:S01]  /*0090*/  ISETP.GE.AND P0, PT, R0, UR19, PT ;  /* 0x0000001300007c0c */ /* 0x002fe2000bf06270 */
[----:B--2---:R-:W-:Y:S01]  /*00a0*/  IMAD R5, R5, UR5, R2 ;  /* 0x0000000505057c24 */ /* 0x004fe2000f8e0202 */
[----:B------:R-:W-:-:S04]  /*00b0*/  MOV R2, UR18 ;  /* 0x0000001200027c02 */ /* 0x000fc80008000f00 */
[----:B------:R-:W-:-:S04]  /*00c0*/  ISETP.GE.OR P0, PT, R5, UR18, P0 ;  /* 0x0000001205007c0c */ /* 0x000fc80008706670 */
[----:B------:R-:W-:-:S13]  /*00d0*/  ISETP.LT.OR P0, PT, R2, 0x1, P0 ;  /* 0x000000010200780c */ /* 0x000fda0000701670 */
[----:B------:R-:W-:Y:S05]  /*00e0*/  @P0 EXIT ;  /* 0x000000000000094d */ /* 0x000fea0003800000 */
[----:B------:R-:W0:Y:S01]  /*00f0*/  LDC.64 R2, c[0x0][0x398] ;  /* 0x0000e600ff027b82 */ /* 0x000e220000000a00 */
[----:B------:R-:W1:Y:S01]  /*0100*/  LDCU.64 UR16, c[0x0][0x358] ;  /* 0x00006b00ff1077ac */ /* 0x000e620008000a00 */
[----:B------:R-:W-:-:S05]  /*0110*/  IMAD R5, R5, UR18, RZ ;  /* 0x0000001205057c24 */ /* 0x000fca000f8e02ff */
[----:B------:R-:W-:-:S05]  /*0120*/  IADD3 R7, PT, PT, R0, R5, RZ ;  /* 0x0000000500077210 */ /* 0x000fca0007ffe0ff */
[----:B0-----:R-:W-:-:S05]  /*0130*/  IMAD.WIDE R2, R7, 0x4, R2 ;  /* 0x0000000407027825 */ /* 0x001fca00078e0202 */
[----:B-1----:R0:W5:Y:S01]  /*0140*/  LDG.E R7, desc[UR16][R2.64] ;  /* 0x0000001002077981 */ /* 0x002162000c1e1900 */
[----:B------:R-:W-:Y:S01]  /*0150*/  UISETP.GE.U32.AND UP0, UPT, UR18, 0x8, UPT ;  /* 0x000000081200788c */ /* 0x000fe2000bf06070 */
[----:B------:R-:W-:-:S08]  /*0160*/  HFMA2 R4, -RZ, RZ, 0, 0 ;  /* 0x00000000ff047431 */ /* 0x000fd000000001ff */
[----:B0-----:R-:W-:Y:S05]  /*0170*/  BRA.U !UP0, `(.L_x_13) ;  /* 0x0000000508287547 */ /* 0x001fea000b800000 */
[----:B------:R-:W0:Y:S01]  /*0180*/  LDC.64 R8, c[0x0][0x388] ;  /* 0x0000e200ff087b82 */ /* 0x000e220000000a00 */
[----:B------:R-:W1:Y:S01]  /*0190*/  LDCU.64 UR20, c[0x0][0x390] ;  /* 0x00007200ff1477ac */ /* 0x000e620008000a00 */
[----:B------:R-:W-:Y:S01]  /*01a0*/  MOV R4, R0 ;  /* 0x0000000000047202 */ /* 0x000fe20000000f00 */
[----:B------:R-:W-:-:S04]  /*01b0*/  ULOP3.LUT UR4, UR18, 0x7ffffff8, URZ, 0xc0, !UPT ;  /* 0x7ffffff812047892 */ /* 0x000fc8000f8ec0ff */
[----:B------:R-:W-:Y:S02]  /*01c0*/  UIADD3 UR4, UPT, UPT, -UR4, URZ, URZ ;  /* 0x000000ff04047290 */ /* 0x000fe4000fffe1ff */
[----:B-1----:R-:W-:Y:S02]  /*01d0*/  UIMAD.WIDE.U32 UR6, UR18, 0xc, UR20 ;  /* 0x0000000c120678a5 */ /* 0x002fe4000f8e0014 */
[----:B------:R-:W-:Y:S02]  /*01e0*/  UIMAD.WIDE.U32 UR8, UR18, 0x10, UR20 ;  /* 0x00000010120878a5 */ /* 0x000fe4000f8e0014 */
[----:B------:R-:W-:Y:S01]  /*01f0*/  UIMAD.WIDE.U32 UR10, UR18, 0x14, UR20 ;  /* 0x00000014120a78a5 */ /* 0x000fe2000f8e0014 */
[----:B0-----:R-:W-:Y:S01]  /*0200*/  IMAD.WIDE.U32 R8, R5, 0x4, R8 ;  /* 0x0000000405087825 */ /* 0x001fe200078e0008 */
[----:B------:R-:W-:Y:S02]  /*0210*/  UIMAD.WIDE.U32 UR12, UR18, 0x18, UR20 ;  /* 0x00000018120c78a5 */ /* 0x000fe4000f8e0014 */
[----:B------:R-:W-:Y:S01]  /*0220*/  UIMAD.WIDE.U32 UR14, UR18, 0x1c, UR20 ;  /* 0x0000001c120e78a5 */ /* 0x000fe2000f8e0014 */
[----:B------:R-:W-:-:S04]  /*0230*/  IADD3 R6, P0, PT, R8, 0x10, RZ ;  /* 0x0000001008067810 */ /* 0x000fc80007f1e0ff */
[----:B------:R-:W-:-:S09]  /*0240*/  IADD3.X R9, PT, PT, RZ, R9, RZ, P0, !PT ;  /* 0x00000009ff097210 */ /* 0x000fd200007fe4ff */
.L_x_14:
[----:B------:R-:W-:Y:S02]  /*0250*/  MOV R11, 0x4 ;  /* 0x00000004000b7802 */ /* 0x000fe40000000f00 */
[----:B------:R-:W-:-:S03]  /*0260*/  MOV R8, R6 ;  /* 0x0000000600087202 */ /* 0x000fc60000000f00 */
[----:B------:R-:W-:Y:S02]  /*0270*/  IMAD.WIDE R10, R4, R11, UR20 ;  /* 0x00000014040a7e25 */ /* 0x000fe4000f8e020b */
[----:B------:R-:W2:Y:S04]  /*0280*/  LDG.E R6, desc[UR16][R8.64+-0x10] ;  /* 0xfffff01008067981 */ /* 0x000ea8000c1e1900 */
[----:B------:R-:W2:Y:S01]  /*0290*/  LDG.E R10, desc[UR16][R10.64] ;  /* 0x000000100a0a7981 */ /* 0x000ea2000c1e1900 */
[----:B------:R-:W-:-:S06]  /*02a0*/  UIMAD.WIDE.U32 UR22, UR18, 0x4, UR20 ;  /* 0x00000004121678a5 */ /* 0x000fcc000f8e0014 */
[----:B------:R-:W-:Y:S02]  /*02b0*/  MOV R12, UR22 ;  /* 0x00000016000c7c02 */ /* 0x000fe40008000f00 */
[----:B------:R-:W-:Y:S01]  /*02c0*/  MOV R13, UR23 ;  /* 0x00000017000d7c02 */ /* 0x000fe20008000f00 */
[----:B--2--5:R-:W-:Y:S02]  /*02d0*/  FFMA R15, R6, R10, R7 ;  /* 0x0000000a060f7223 */ /* 0x024fe40000000007 */
[----:B0-----:R-:W-:-:S03]  /*02e0*/  IMAD.WIDE R6, R4, 0x4, R12 ;  /* 0x0000000404067825 */ /* 0x001fc600078e020c */
[----:B------:R0:W-:Y:S04]  /*02f0*/  STG.E desc[UR16][R2.64], R15 ;  /* 0x0000000f02007986 */ /* 0x0001e8000c101910 */
[----:B------:R-:W2:Y:S04]  /*0300*/  LDG.E R6, desc[UR16][R6.64] ;  /* 0x0000001006067981 */ /* 0x000ea8000c1e1900 */
[----:B------:R-:W2:Y:S01]  /*0310*/  LDG.E R14, desc[UR16][R8.64+-0xc] ;  /* 0xfffff410080e7981 */ /* 0x000ea2000c1e1900 */
[----:B------:R-:W-:-:S06]  /*0320*/  UIMAD.WIDE.U32 UR22, UR18, 0x8, UR20 ;  /* 0x00000008121678a5 */ /* 0x000fcc000f8e0014 */
[----:B------:R-:W-:Y:S02]  /*0330*/  MOV R12, UR22 ;  /* 0x00000016000c7c02 */ /* 0x000fe40008000f00 */
[----:B------:R-:W-:-:S03]  /*0340*/  MOV R13, UR23 ;  /* 0x00000017000d7c02 */ /* 0x000fc60008000f00 */
[----:B------:R-:W-:-:S04]  /*0350*/  IMAD.WIDE R10, R4, 0x4, R12 ;  /* 0x00000004040a7825 */ /* 0x000fc800078e020c */
[----:B--2---:R-:W-:-:S05]  /*0360*/  FFMA R17, R14, R6, R15 ;  /* 0x000000060e117223 */ /* 0x004fca000000000f */
[----:B------:R-:W-:Y:S04]  /*0370*/  STG.E desc[UR16][R2.64], R17 ;  /* 0x0000001102007986 */ /* 0x000fe8000c101910 */
[----:B------:R-:W0:Y:S04]  /*0380*/  LDG.E R10, desc[UR16][R10.64] ;  /* 0x000000100a0a7981 */ /* 0x000e28000c1e1900 */
[----:B------:R-:W0:Y:S01]  /*0390*/  LDG.E R12, desc[UR16][R8.64+-0x8] ;  /* 0xfffff810080c7981 */ /* 0x000e22000c1e1900 */
[----:B------:R-:W-:-:S05]  /*03a0*/  HFMA2 R13, -RZ, RZ, 0, 2.384185791015625e-07 ;  /* 0x00000004ff0d7431 */ /* 0x000fca00000001ff */
[----:B------:R-:W-:-:S04]  /*03b0*/  IMAD.WIDE R6, R4, R13, UR6 ;  /* 0x0000000604067e25 */ /* 0x000fc8000f8e020d */
[----:B0-----:R-:W-:-:S05]  /*03c0*/  FFMA R15, R12, R10, R17 ;  /* 0x0000000a0c0f7223 */ /* 0x001fca0000000011 */
[----:B------:R0:W-:Y:S04]  /*03d0*/  STG.E desc[UR16][R2.64], R15 ;  /* 0x0000000f02007986 */ /* 0x0001e8000c101910 */
[----:B------:R-:W2:Y:S04]  /*03e0*/  LDG.E R6, desc[UR16][R6.64] ;  /* 0x0000001006067981 */ /* 0x000ea8000c1e1900 */
[----:B------:R-:W2:Y:S02]  /*03f0*/  LDG.E R12, desc[UR16][R8.64+-0x4] ;  /* 0xfffffc10080c7981 */ /* 0x000ea4000c1e1900 */
[----:B--2---:R-:W-:Y:S01]  /*0400*/  FFMA R19, R12, R6, R15 ;  /* 0x000000060c137223 */ /* 0x004fe2000000000f */
[----:B------:R-:W-:-:S04]  /*0410*/  IMAD.WIDE R12, R4, R13, UR8 ;  /* 0x00000008040c7e25 */ /* 0x000fc8000f8e020d */
[----:B------:R1:W-:Y:S04]  /*0420*/  STG.E desc[UR16][R2.64], R19 ;  /* 0x0000001302007986 */ /* 0x0003e8000c101910 */
[----:B------:R-:W2:Y:S04]  /*0430*/  LDG.E R12, desc[UR16][R12.64] ;  /* 0x000000100c0c7981 */ /* 0x000ea8000c1e1900 */
[----:B------:R-:W2:Y:S01]  /*0440*/  LDG.E R10, desc[UR16][R8.64] ;  /* 0x00000010080a7981 */ /* 0x000ea2000c1e1900 */
[----:B------:R-:W-:Y:S01]  /*0450*/  MOV R11, 0x4 ;  /* 0x00000004000b7802 */ /* 0x000fe20000000f00 */
[----:B0-----:R-:W-:-:S02]  /*0460*/  HFMA2 R15, -RZ, RZ, 0, 2.384185791015625e-07 ;  /* 0x00000004ff0f7431 */ /* 0x001fc400000001ff */
[----:B--2---:R-:W-:Y:S02]  /*0470*/  FFMA R17, R10, R12, R19 ;  /* 0x0000000c0a117223 */ /* 0x004fe40000000013 */
[----:B------:R-:W-:-:S03]  /*0480*/  IMAD.WIDE R10, R4, R11, UR10 ;  /* 0x0000000a040a7e25 */ /* 0x000fc6000f8e020b */
[----:B------:R0:W-:Y:S04]  /*0490*/  STG.E desc[UR16][R2.64], R17 ;  /* 0x0000001102007986 */ /* 0x0001e8000c101910 */
[----:B------:R-:W2:Y:S04]  /*04a0*/  LDG.E R10, desc[UR16][R10.64] ;  /* 0x000000100a0a7981 */ /* 0x000ea8000c1e1900 */
[----:B------:R-:W2:Y:S01]  /*04b0*/  LDG.E R6, desc[UR16][R8.64+0x4] ;  /* 0x0000041008067981 */ /* 0x000ea2000c1e1900 */
[----:B------:R-:W-:-:S04]  /*04c0*/  IMAD.WIDE R14, R4, R15, UR12 ;  /* 0x0000000c040e7e25 */ /* 0x000fc8000f8e020f */
[----:B--2---:R-:W-:-:S05]  /*04d0*/  FFMA R21, R6, R10, R17 ;  /* 0x0000000a06157223 */ /* 0x004fca0000000011 */
[----:B------:R0:W-:Y:S04]  /*04e0*/  STG.E desc[UR16][R2.64], R21 ;  /* 0x0000001502007986 */ /* 0x0001e8000c101910 */
[----:B------:R-:W1:Y:S04]  /*04f0*/  LDG.E R14, desc[UR16][R14.64] ;  /* 0x000000100e0e7981 */ /* 0x000e68000c1e1900 */
[----:B------:R-:W1:Y:S01]  /*0500*/  LDG.E R6, desc[UR16][R8.64+0x8] ;  /* 0x0000081008067981 */ /* 0x000e62000c1e1900 */
[----:B------:R-:W-:-:S05]  /*0510*/  MOV R13, 0x4 ;  /* 0x00000004000d7802 */ /* 0x000fca0000000f00 */
[----:B------:R-:W-:-:S04]  /*0520*/  IMAD.WIDE R12, R4, R13, UR14 ;  /* 0x0000000e040c7e25 */ /* 0x000fc8000f8e020d */
[----:B-1----:R-:W-:-:S05]  /*0530*/  FFMA R19, R6, R14, R21 ;  /* 0x0000000e06137223 */ /* 0x002fca0000000015 */
[----:B------:R0:W-:Y:S04]  /*0540*/  STG.E desc[UR16][R2.64], R19 ;  /* 0x0000001302007986 */ /* 0x0001e8000c101910 */
[----:B------:R-:W2:Y:S04]  /*0550*/  LDG.E R12, desc[UR16][R12.64] ;  /* 0x000000100c0c7981 */ /* 0x000ea8000c1e1900 */
[----:B------:R-:W2:Y:S01]  /*0560*/  LDG.E R6, desc[UR16][R8.64+0xc] ;  /* 0x00000c1008067981 */ /* 0x000ea2000c1e1900 */
[----:B------:R-:W-:Y:S01]  /*0570*/  UIADD3 UR4, UPT, UPT, UR4, 0x8, URZ ;  /* 0x0000000804047890 */ /* 0x000fe2000fffe0ff */
[----:B------:R-:W-:-:S03]  /*0580*/  MOV R11, UR18 ;  /* 0x00000012000b7c02 */ /* 0x000fc60008000f00 */
[----:B------:R-:W-:Y:S01]  /*0590*/  UISETP.NE.AND UP0, UPT, UR4, URZ, UPT ;  /* 0x000000ff0400728c */ /* 0x000fe2000bf05270 */
[----:B------:R-:W-:Y:S01]  /*05a0*/  LEA R4, R11, R4, 0x3 ;  /* 0x000000040b047211 */ /* 0x000fe200078e18ff */
[----:B--2---:R-:W-:Y:S01]  /*05b0*/  FFMA R7, R6, R12, R19 ;  /* 0x0000000c06077223 */ /* 0x004fe20000000013 */
[----:B------:R-:W-:-:S04]  /*05c0*/  IADD3 R6, P0, PT, R8, 0x20, RZ ;  /* 0x0000002008067810 */ /* 0x000fc80007f1e0ff */
[----:B------:R0:W-:Y:S01]  /*05d0*/  STG.E desc[UR16][R2.64], R7 ;  /* 0x0000000702007986 */ /* 0x0001e2000c101910 */
[----:B------:R-:W-:Y:S01]  /*05e0*/  IADD3.X R9, PT, PT, RZ, R9, RZ, P0, !PT ;  /* 0x00000009ff097210 */ /* 0x000fe200007fe4ff */
[----:B------:R-:W-:Y:S07]  /*05f0*/  BRA.U UP0, `(.L_x_14) ;  /* 0xfffffffd00147547 */ /* 0x000fee000b83ffff */
[----:B------:R-:W-:-:S06]  /*0600*/  ULOP3.LUT UR4, UR18, 0x7ffffff8, URZ, 0xc0, !UPT ;  /* 0x7ffffff812047892 */ /* 0x000fcc000f8ec0ff */
[----:B------:R-:W-:-:S07]  /*0610*/  MOV R4, UR4 ;  /* 0x0000000400047c02 */ /* 0x000fce0008000f00 */
.L_x_13:
[----:B------:R-:W-:-:S06]  /*0620*/  ULOP3.LUT UR4, UR18, 0x7, URZ, 0xc0, !UPT ;  /* 0x0000000712047892 */ /* 0x000fcc000f8ec0ff */
[----:B------:R-:W-:-:S13]  /*0630*/  ISETP.NE.AND P0, PT, RZ, UR4, PT ;  /* 0x00000004ff007c0c */ /* 0x000fda000bf05270 */
[----:B------:R-:W-:Y:S05]  /*0640*/  @!P0 EXIT ;  /* 0x000000000000894d */ /* 0x000fea0003800000 */
[----:B------:R-:W-:Y:S02]  /*0650*/  UISETP.GE.U32.AND UP0, UPT, UR4, 0x4, UPT ;  /* 0x000000040400788c */ /* 0x000fe4000bf06070 */
[----:B------:R-:W-:-:S07]  /*0660*/  ULOP3.LUT UR4, UR18, 0x3, URZ, 0xc0, !UPT ;  /* 0x0000000312047892 */ /* 0x000fce000f8ec0ff */
[----:B------:R-:W-:Y:S05]  /*0670*/  BRA.U !UP0, `(.L_x_15) ;  /* 0x0000000108887547 */ /* 0x000fea000b800000 */
[----:B------:R-:W1:Y:S01]  /*0680*/  LDC.64 R10, c[0x0][0x388] ;  /* 0x0000e200ff0a7b82 */ /* 0x000e620000000a00 */
[----:B------:R-:W-:Y:S01]  /*0690*/  IADD3 R9, PT, PT, R5, R4, RZ ;  /* 0x0000000405097210 */ /* 0x000fe20007ffe0ff */
[----:B------:R-:W-:Y:S01]  /*06a0*/  IMAD R15, R4, UR18, R0 ;  /* 0x00000012040f7c24 */ /* 0x000fe2000f8e0200 */
[----:B------:R-:W2:Y:S05]  /*06b0*/  LDCU.64 UR6, c[0x0][0x388] ;  /* 0x00007100ff0677ac */ /* 0x000eaa0008000a00 */
[----:B------:R-:W3:Y:S01]  /*06c0*/  LDC.64 R12, c[0x0][0x390] ;  /* 0x0000e400ff0c7b82 */ /* 0x000ee20000000a00 */
[----:B-1----:R-:W-:-:S06]  /*06d0*/  IMAD.WIDE.U32 R10, R9, 0x4, R10 ;  /* 0x00000004090a7825 */ /* 0x002fcc00078e000a */
[----:B------:R-:W4:Y:S01]  /*06e0*/  LDG.E R10, desc[UR16][R10.64] ;  /* 0x000000100a0a7981 */ /* 0x000f22000c1e1900 */
[----:B---3--:R-:W-:-:S05]  /*06f0*/  IMAD.WIDE R12, R15, 0x4, R12 ;  /* 0x000000040f0c7825 */ /* 0x008fca00078e020c */
[----:B------:R-:W4:Y:S01]  /*0700*/  LDG.E R6, desc[UR16][R12.64] ;  /* 0x000000100c067981 */ /* 0x000f22000c1e1900 */
[----:B------:R-:W-:Y:S02]  /*0710*/  IADD3 R9, P0, PT, R5, R4, RZ ;  /* 0x0000000405097210 */ /* 0x000fe40007f1e0ff */
[----:B0-----:R-:W-:Y:S02]  /*0720*/  MOV R17, UR18 ;  /* 0x0000001200117c02 */ /* 0x001fe40008000f00 */
[----:B------:R-:W-:Y:S02]  /*0730*/  IADD3.X R14, PT, PT, RZ, RZ, RZ, P0, !PT ;  /* 0x000000ffff0e7210 */ /* 0x000fe400007fe4ff */
[----:B--2---:R-:W-:-:S04]  /*0740*/  LEA R8, P0, R9, UR6, 0x2 ;  /* 0x0000000609087c11 */ /* 0x004fc8000f8010ff */
[----:B------:R-:W-:Y:S01]  /*0750*/  LEA.HI.X R9, R9, UR7, R14, 0x2, P0 ;  /* 0x0000000709097c11 */ /* 0x000fe200080f140e */
[----:B----45:R-:W-:Y:S01]  /*0760*/  FFMA R15, R10, R6, R7 ;  /* 0x000000060a0f7223 */ /* 0x030fe20000000007 */
[----:B------:R-:W-:-:S04]  /*0770*/  IMAD.WIDE.U32 R6, R17, 0x4, R12 ;  /* 0x0000000411067825 */ /* 0x000fc800078e000c */
[----:B------:R1:W-:Y:S04]  /*0780*/  STG.E desc[UR16][R2.64], R15 ;  /* 0x0000000f02007986 */ /* 0x0003e8000c101910 */
[----:B------:R-:W2:Y:S04]  /*0790*/  LDG.E R11, desc[UR16][R6.64] ;  /* 0x00000010060b7981 */ /* 0x000ea8000c1e1900 */
[----:B------:R-:W2:Y:S01]  /*07a0*/  LDG.E R10, desc[UR16][R8.64+0x4] ;  /* 0x00000410080a7981 */ /* 0x000ea2000c1e1900 */
[----:B------:R-:W-:Y:S01]  /*07b0*/  MOV R13, UR18 ;  /* 0x00000012000d7c02 */ /* 0x000fe20008000f00 */
[----:B--2---:R-:W-:-:S04]  /*07c0*/  FFMA R17, R10, R11, R15 ;  /* 0x0000000b0a117223 */ /* 0x004fc8000000000f */
[----:B------:R-:W-:Y:S01]  /*07d0*/  IMAD.WIDE.U32 R10, R13, 0x4, R6 ;  /* 0x000000040d0a7825 */ /* 0x000fe200078e0006 */
        /* <DEDUP_REMOVED lines=9> */
[----:B------:R-:W-:Y:S01]  /*0870*/  IADD3 R4, PT, PT, R4, 0x4, RZ ;  /* 0x0000000404047810 */ /* 0x000fe20007ffe0ff */
[----:B--2---:R-:W-:-:S05]  /*0880*/  FFMA R7, R6, R12, R19 ;  /* 0x0000000c06077223 */ /* 0x004fca0000000013 */
[----:B------:R1:W-:Y:S02]  /*0890*/  STG.E desc[UR16][R2.64], R7 ;  /* 0x0000000702007986 */ /* 0x0003e4000c101910 */
.L_x_15:
[----:B------:R-:W-:-:S13]  /*08a0*/  ISETP.NE.AND P0, PT, RZ, UR4, PT ;  /* 0x00000004ff007c0c */ /* 0x000fda000bf05270 */
[----:B------:R-:W-:Y:S05]  /*08b0*/  @!P0 EXIT ;  /* 0x000000000000894d */ /* 0x000fea0003800000 */
[----:B------:R-:W-:-:S09]  /*08c0*/  UISETP.NE.AND UP0, UPT, UR4, 0x1, UPT ;  /* 0x000000010400788c */ /* 0x000fd2000bf05270 */
[----:B------:R-:W-:Y:S05]  /*08d0*/  BRA.U !UP0, `(.L_x_16) ;  /* 0x0000000108587547 */ /* 0x000fea000b800000 */
[----:B------:R-:W2:Y:S01]  /*08e0*/  LDC.64 R8, c[0x0][0x388] ;  /* 0x0000e200ff087b82 */ /* 0x000ea20000000a00 */
[----:B------:R-:W-:Y:S01]  /*08f0*/  IADD3 R11, PT, PT, R5, R4, RZ ;  /* 0x00000004050b7210 */ /* 0x000fe20007ffe0ff */
[----:B-1----:R-:W-:Y:S01]  /*0900*/  IMAD R15, R4, UR18, R0 ;  /* 0x00000012040f7c24 */ /* 0x002fe2000f8e0200 */
[----:B------:R-:W1:Y:S05]  /*0910*/  LDCU.64 UR4, c[0x0][0x388] ;  /* 0x00007100ff0477ac */ /* 0x000e6a0008000a00 */
[----:B------:R-:W3:Y:S01]  /*0920*/  LDC.64 R12, c[0x0][0x390] ;  /* 0x0000e400ff0c7b82 */ /* 0x000ee20000000a00 */
[----:B--2---:R-:W-:-:S06]  /*0930*/  IMAD.WIDE.U32 R10, R11, 0x4, R8 ;  /* 0x000000040b0a7825 */ /* 0x004fcc00078e0008 */
[----:B------:R-:W0:Y:S01]  /*0940*/  LDG.E R10, desc[UR16][R10.64] ;  /* 0x000000100a0a7981 */ /* 0x000e22000c1e1900 */
[----:B---3--:R-:W-:-:S05]  /*0950*/  IMAD.WIDE R12, R15, 0x4, R12 ;  /* 0x000000040f0c7825 */ /* 0x008fca00078e020c */
[----:B------:R-:W0:Y:S01]  /*0960*/  LDG.E R6, desc[UR16][R12.64] ;  /* 0x000000100c067981 */ /* 0x000e22000c1e1900 */
[----:B------:R-:W-:Y:S02]  /*0970*/  IADD3 R9, P0, PT, R5, R4, RZ ;  /* 0x0000000405097210 */ /* 0x000fe40007f1e0ff */
[----:B------:R-:W-:Y:S02]  /*0980*/  MOV R15, UR18 ;  /* 0x00000012000f7c02 */ /* 0x000fe40008000f00 */
[----:B------:R-:W-:Y:S02]  /*0990*/  IADD3.X R14, PT, PT, RZ, RZ, RZ, P0, !PT ;  /* 0x000000ffff0e7210 */ /* 0x000fe400007fe4ff */
[----:B-1----:R-:W-:-:S04]  /*09a0*/  LEA R8, P0, R9, UR4, 0x2 ;  /* 0x0000000409087c11 */ /* 0x002fc8000f8010ff */
[----:B------:R-:W-:Y:S01]  /*09b0*/  LEA.HI.X R9, R9, UR5, R14, 0x2, P0 ;  /* 0x0000000509097c11 */ /* 0x000fe200080f140e */
[----:B------:R-:W-:-:S04]  /*09c0*/  IMAD.WIDE.U32 R14, R15, 0x4, R12 ;  /* 0x000000040f0e7825 */ /* 0x000fc800078e000c */
[----:B0----5:R-:W-:-:S05]  /*09d0*/  FFMA R17, R10, R6, R7 ;  /* 0x000000060a117223 */ /* 0x021fca0000000007 */
[----:B------:R2:W-:Y:S04]  /*09e0*/  STG.E desc[UR16][R2.64], R17 ;  /* 0x0000001102007986 */ /* 0x0005e8000c101910 */
[----:B------:R-:W3:Y:S04]  /*09f0*/  LDG.E R14, desc[UR16][R14.64] ;  /* 0x000000100e0e7981 */ /* 0x000ee8000c1e1900 */
[----:B------:R-:W3:Y:S01]  /*0a00*/  LDG.E R8, desc[UR16][R8.64+0x4] ;  /* 0x0000041008087981 */ /* 0x000ee2000c1e1900 */
[----:B------:R-:W-:Y:S01]  /*0a10*/  IADD3 R4, PT, PT, R4, 0x2, RZ ;  /* 0x0000000204047810 */ /* 0x000fe20007ffe0ff */
[----:B---3--:R-:W-:-:S05]  /*0a20*/  FFMA R7, R8, R14, R17 ;  /* 0x0000000e08077223 */ /* 0x008fca0000000011 */
[----:B------:R2:W-:Y:S02]  /*0a30*/  STG.E desc[UR16][R2.64], R7 ;  /* 0x0000000702007986 */ /* 0x0005e4000c101910 */
.L_x_16:
[----:B------:R-:W-:-:S04]  /*0a40*/  ULOP3.LUT UR4, UR18, 0x1, URZ, 0xc0, !UPT ;  /* 0x0000000112047892 */ /* 0x000fc8000f8ec0ff */
[----:B------:R-:W-:-:S06]  /*0a50*/  UISETP.NE.U32.AND UP0, UPT, UR4, 0x1, UPT ;  /* 0x000000010400788c */ /* 0x000fcc000bf05070 */
[----:B------:R-:W-:-:S13]  /*0a60*/  PLOP3.LUT P0, PT, PT, PT, UP0, 0x80, 0x8 ;  /* 0x000000000008781c */ /* 0x000fda0003f0f008 */
[----:B------:R-:W-:Y:S05]  /*0a70*/  @P0 EXIT ;  /* 0x000000000000094d */ /* 0x000fea0003800000 */
[----:B------:R-:W3:Y:S01]  /*0a80*/  LDC.64 R8, c[0x0][0x388] ;  /* 0x0000e200ff087b82 */ /* 0x000ee20000000a00 */
[----:B------:R-:W-:Y:S01]  /*0a90*/  IADD3 R5, PT, PT, R5, R4, RZ ;  /* 0x0000000405057210 */ /* 0x000fe20007ffe0ff */
[----:B------:R-:W-:-:S06]  /*0aa0*/  IMAD R13, R4, UR18, R0 ;  /* 0x00000012040d7c24 */ /* 0x000fcc000f8e0200 */
[----:B------:R-:W4:Y:S01]  /*0ab0*/  LDC.64 R10, c[0x0][0x390] ;  /* 0x0000e400ff0a7b82 */ /* 0x000f220000000a00 */
[----:B---3--:R-:W-:-:S06]  /*0ac0*/  IMAD.WIDE.U32 R4, R5, 0x4, R8 ;  /* 0x0000000405047825 */ /* 0x008fcc00078e0008 */
[----:B------:R-:W0:Y:S01]  /*0ad0*/  LDG.E R4, desc[UR16][R4.64] ;  /* 0x0000001004047981 */ /* 0x000e22000c1e1900 */
[----:B----4-:R-:W-:-:S06]  /*0ae0*/  IMAD.WIDE R8, R13, 0x4, R10 ;  /* 0x000000040d087825 */ /* 0x010fcc00078e020a */
[----:B------:R-:W0:Y:S02]  /*0af0*/  LDG.E R8, desc[UR16][R8.64] ;  /* 0x0000001008087981 */ /* 0x000e24000c1e1900 */
[----:B012--5:R-:W-:-:S05]  /*0b00*/  FFMA R7, R4, R8, R7 ;  /* 0x0000000804077223 */ /* 0x027fca0000000007 */
[----:B------:R-:W-:Y:S01]  /*0b10*/  STG.E desc[UR16][R2.64], R7 ;  /* 0x0000000702007986 */ /* 0x000fe2000c101910 */
[----:B------:R-:W-:Y:S05]  /*0b20*/  EXIT ;  /* 0x000000000000794d */ /* 0x000fea0003800000 */
.L_x_17:
        /* <DEDUP_REMOVED lines=13> */
.L_x_20:


//--------------------- .nv.shared.reserved.0     --------------------------
	.section	.nv.shared.reserved.0,"aw",@nobits
	.weak		__nv_reservedSMEM_offset_0_alias
	.size		__nv_reservedSMEM_offset_0_alias, 0, 64
	.other		__nv_reservedSMEM_offset_0_alias,@"STO_CUDA_RESERVED_SHARED STV_DEFAULT"
__nv_reservedSMEM_offset_0_alias:
	.zero		0
	.zero		64


//--------------------- .nv.constant0._Z10matmul_coliiPfS_S_ --------------------------
	.section	.nv.constant0._Z10matmul_coliiPfS_S_,"a",@progbits
	.sectionflags	@""
	.align	4
.nv.constant0._Z10matmul_coliiPfS_S_:
	.zero		928


//--------------------- .nv.constant0._Z10matmul_rowiiPfS_S_ --------------------------
	.section	.nv.constant0._Z10matmul_rowiiPfS_S_,"a",@progbits
	.sectionflags	@""
	.align	4
.nv.constant0._Z10matmul_rowiiPfS_S_:
	.zero		928


//--------------------- .nv.constant0._Z11matmul_elemiiPfS_S_ --------------------------
	.section	.nv.constant0._Z11matmul_elemiiPfS_S_,"a",@progbits
	.sectionflags	@""
	.align	4
.nv.constant0._Z11matmul_elemiiPfS_S_:
	.zero		928


//--------------------- SYMBOLS --------------------------

	.type		.nv.reservedSmem.offset0,@object
	.size		.nv.reservedSmem.offset0,0x4
